	.target	sm_100a

	.elftype	@"ET_EXEC"


//--------------------- .note.nv.tkinfo           --------------------------
	.section	.note.nv.tkinfo,"",@"SHT_NOTE"
	.sectionflags	@"SHF_NOTE_NV_TKINFO"
	.tkinfo
        /*0018*/ 	.word	0x00000002
        /*0030*/ 	.string	""
        /*0030*/ 	.string	"ptxas"
        /*0030*/ 	.string	"Cuda compilation tools, release 13.0, V13.0.88"
        /*0030*/ 	.string	"Build cuda_13.0.r13.0/compiler.36424714_0"
        /*0030*/ 	.string	"-arch sm_100a -m 64 "



//--------------------- .note.nv.cuinfo           --------------------------
	.section	.note.nv.cuinfo,"",@"SHT_NOTE"
	.sectionflags	@"SHF_NOTE_NV_CUINFO"
        /*0018*/ 	.short	0x0002
        /*001a*/ 	.short	0x0064
        /*001c*/ 	.short	0x0082
	.zero		2


//--------------------- .nv.info                  --------------------------
	.section	.nv.info,"",@"SHT_CUDA_INFO"
	.align	4


	//----- nvinfo : EIATTR_REGCOUNT
	.align		4
        /*0000*/ 	.byte	0x04, 0x2f
        /*0002*/ 	.short	(.L_19 - .L_18)
	.align		4
.L_18:
        /*0004*/ 	.word	index@(_ZN7cutlass13device_kernelINS_4gemm6kernel13GemmUniversalIN4cute5tupleIJiiiiEEENS1_10collective13CollectiveMmaINS1_35MainloopSm100TmaUmmaWarpSpecializedILi13ELi2ELi4ENS5_IJNS4_1CILi4EEENSA_ILi2EEENSA_ILi1EEEEEEEENS5_IJNSA_ILi128EEESG_NSA_ILi64EEEEEENS_6half_tENS5_IJSD_llEEESJ_SK_NS4_8TiledMMAINS4_8MMA_AtomIJNS4_26SM100_MMA_F16BF16_2x1SM_SSISJ_SJ_fLi128ELi128ELNS4_4UMMA5MajorE1ELSP_1ELNSO_7ScaleInE0ELSQ_0EEEEEENS4_6LayoutINS5_IJSD_SD_SD_EEENS5_IJNSA_ILi0EEESV_SV_EEEEENS5_IJNS4_10UnderscoreESY_SY_EEEEENS4_28SM100_TMA_2SM_LOAD_MULTICASTENS4_14ComposedLayoutINS4_7SwizzleILi3ELi4ELi3EEENS4_18smem_ptr_flag_bitsILi16EEENST_INS5_IJSH_NSA_ILi8EEEEEENS5_IJSD_SH_EEEEEEEvNS4_8identityES11_S1B_vS1C_EENS_8epilogue10collective18CollectiveEpilogueINS1E_23Sm100TmaWarpSpecializedILi4ELi2ELi16ELb1ELb0EEEJNS5_IJSH_SG_SH_EEENS5_IJNST_ISH_SD_EENST_INS5_IJNSA_ILi16EEESC_EEES19_EEEEESJ_NS5_IJlSD_lEEESJ_S1P_NS1E_6fusion15FusionCallbacksIS1I_NS1Q_17LinearCombinationISJ_fSJ_fLNS_15FloatRoundStyleE2EEES1J_S1O_JEEENS4_5SM1004TMEM4LOAD26SM100_TMEM_LOAD_32dp32b16xENS4_13SM90_TMA_LOADENS12_INS13_ILi1ELi4ELi3EEES16_NST_INS5_IJS17_S1L_EEENS5_IJS1L_SD_EEEEEEENS4_39AutoVectorizingCopyWithAssumedAlignmentILi128EEENS4_14SM90_TMA_STOREES25_S27_S27_EEEvvEEEEvNT_6ParamsE)
        /*0008*/ 	.word	0x0000005f


	//----- nvinfo : EIATTR_FRAME_SIZE
	.align		4
.L_19:
        /*000c*/ 	.byte	0x04, 0x11
        /*000e*/ 	.short	(.L_21 - .L_20)
	.align		4
.L_20:
        /*0010*/ 	.word	index@($__internal_2_$__cuda_sm10x_tcgen05_guardrail_trap_unallocated_columns_being_dealloced)
        /*0014*/ 	.word	0x00000000


	//----- nvinfo : EIATTR_FRAME_SIZE
	.align		4
.L_21:
        /*0018*/ 	.byte	0x04, 0x11
        /*001a*/ 	.short	(.L_23 - .L_22)
	.align		4
.L_22:
        /*001c*/ 	.word	index@($__internal_1_$__cuda_sm10x_tcgen05_guardrail_trap_phase_invalid_during_alloc)
        /*0020*/ 	.word	0x00000000


	//----- nvinfo : EIATTR_FRAME_SIZE
	.align		4
.L_23:
        /*0024*/ 	.byte	0x04, 0x11
        /*0026*/ 	.short	(.L_25 - .L_24)
	.align		4
.L_24:
        /*0028*/ 	.word	index@($__internal_0_$__cuda_sm10x_tcgen05_guardrail_trap_col_being_dealloced_not_returned_by_alloc)
        /*002c*/ 	.word	0x00000000


	//----- nvinfo : EIATTR_FRAME_SIZE
	.align		4
.L_25:
        /*0030*/ 	.byte	0x04, 0x11
        /*0032*/ 	.short	(.L_27 - .L_26)
	.align		4
.L_26:
        /*0034*/ 	.word	index@(_ZN7cutlass13device_kernelINS_4gemm6kernel13GemmUniversalIN4cute5tupleIJiiiiEEENS1_10collective13CollectiveMmaINS1_35MainloopSm100TmaUmmaWarpSpecializedILi13ELi2ELi4ENS5_IJNS4_1CILi4EEENSA_ILi2EEENSA_ILi1EEEEEEEENS5_IJNSA_ILi128EEESG_NSA_ILi64EEEEEENS_6half_tENS5_IJSD_llEEESJ_SK_NS4_8TiledMMAINS4_8MMA_AtomIJNS4_26SM100_MMA_F16BF16_2x1SM_SSISJ_SJ_fLi128ELi128ELNS4_4UMMA5MajorE1ELSP_1ELNSO_7ScaleInE0ELSQ_0EEEEEENS4_6LayoutINS5_IJSD_SD_SD_EEENS5_IJNSA_ILi0EEESV_SV_EEEEENS5_IJNS4_10UnderscoreESY_SY_EEEEENS4_28SM100_TMA_2SM_LOAD_MULTICASTENS4_14ComposedLayoutINS4_7SwizzleILi3ELi4ELi3EEENS4_18smem_ptr_flag_bitsILi16EEENST_INS5_IJSH_NSA_ILi8EEEEEENS5_IJSD_SH_EEEEEEEvNS4_8identityES11_S1B_vS1C_EENS_8epilogue10collective18CollectiveEpilogueINS1E_23Sm100TmaWarpSpecializedILi4ELi2ELi16ELb1ELb0EEEJNS5_IJSH_SG_SH_EEENS5_IJNST_ISH_SD_EENST_INS5_IJNSA_ILi16EEESC_EEES19_EEEEESJ_NS5_IJlSD_lEEESJ_S1P_NS1E_6fusion15FusionCallbacksIS1I_NS1Q_17LinearCombinationISJ_fSJ_fLNS_15FloatRoundStyleE2EEES1J_S1O_JEEENS4_5SM1004TMEM4LOAD26SM100_TMEM_LOAD_32dp32b16xENS4_13SM90_TMA_LOADENS12_INS13_ILi1ELi4ELi3EEES16_NST_INS5_IJS17_S1L_EEENS5_IJS1L_SD_EEEEEEENS4_39AutoVectorizingCopyWithAssumedAlignmentILi128EEENS4_14SM90_TMA_STOREES25_S27_S27_EEEvvEEEEvNT_6ParamsE)
        /*0038*/ 	.word	0x00000000


	//----- nvinfo : EIATTR_MIN_STACK_SIZE
	.align		4
.L_27:
        /*003c*/ 	.byte	0x04, 0x12
        /*003e*/ 	.short	(.L_29 - .L_28)
	.align		4
.L_28:
        /*0040*/ 	.word	index@(_ZN7cutlass13device_kernelINS_4gemm6kernel13GemmUniversalIN4cute5tupleIJiiiiEEENS1_10collective13CollectiveMmaINS1_35MainloopSm100TmaUmmaWarpSpecializedILi13ELi2ELi4ENS5_IJNS4_1CILi4EEENSA_ILi2EEENSA_ILi1EEEEEEEENS5_IJNSA_ILi128EEESG_NSA_ILi64EEEEEENS_6half_tENS5_IJSD_llEEESJ_SK_NS4_8TiledMMAINS4_8MMA_AtomIJNS4_26SM100_MMA_F16BF16_2x1SM_SSISJ_SJ_fLi128ELi128ELNS4_4UMMA5MajorE1ELSP_1ELNSO_7ScaleInE0ELSQ_0EEEEEENS4_6LayoutINS5_IJSD_SD_SD_EEENS5_IJNSA_ILi0EEESV_SV_EEEEENS5_IJNS4_10UnderscoreESY_SY_EEEEENS4_28SM100_TMA_2SM_LOAD_MULTICASTENS4_14ComposedLayoutINS4_7SwizzleILi3ELi4ELi3EEENS4_18smem_ptr_flag_bitsILi16EEENST_INS5_IJSH_NSA_ILi8EEEEEENS5_IJSD_SH_EEEEEEEvNS4_8identityES11_S1B_vS1C_EENS_8epilogue10collective18CollectiveEpilogueINS1E_23Sm100TmaWarpSpecializedILi4ELi2ELi16ELb1ELb0EEEJNS5_IJSH_SG_SH_EEENS5_IJNST_ISH_SD_EENST_INS5_IJNSA_ILi16EEESC_EEES19_EEEEESJ_NS5_IJlSD_lEEESJ_S1P_NS1E_6fusion15FusionCallbacksIS1I_NS1Q_17LinearCombinationISJ_fSJ_fLNS_15FloatRoundStyleE2EEES1J_S1O_JEEENS4_5SM1004TMEM4LOAD26SM100_TMEM_LOAD_32dp32b16xENS4_13SM90_TMA_LOADENS12_INS13_ILi1ELi4ELi3EEES16_NST_INS5_IJS17_S1L_EEENS5_IJS1L_SD_EEEEEEENS4_39AutoVectorizingCopyWithAssumedAlignmentILi128EEENS4_14SM90_TMA_STOREES25_S27_S27_EEEvvEEEEvNT_6ParamsE)
        /*0044*/ 	.word	0x00000000
.L_29:


//--------------------- .nv.compat                --------------------------
	.section	.nv.compat,"",@"SHT_CUDA_COMPAT_INFO"
	.align	4
        /*0000*/ 	.byte	0x02, 0x09, 0x01, 0x00, 0x02, 0x02, 0x02, 0x00, 0x02, 0x05, 0x05, 0x00, 0x03, 0x07, 0x01, 0x01
        /*0010*/ 	.byte	0x02, 0x03, 0x01, 0x00, 0x02, 0x06, 0x01, 0x00, 0x04, 0x0b, 0x08, 0x00, 0x09, 0x00, 0x00, 0x00
        /*0020*/ 	.byte	0x00, 0x00, 0x00, 0x00


//--------------------- .nv.info._ZN7cutlass13device_kernelINS_4gemm6kernel13GemmUniversalIN4cute5tupleIJiiiiEEENS1_10collective13CollectiveMmaINS1_35MainloopSm100TmaUmmaWarpSpecializedILi13ELi2ELi4ENS5_IJNS4_1CILi4EEENSA_ILi2EEENSA_ILi1EEEEEEEENS5_IJNSA_ILi128EEESG_NSA_ILi64EEEEEENS_6half_tENS5_IJSD_llEEESJ_SK_NS4_8TiledMMAINS4_8MMA_AtomIJNS4_26SM100_MMA_F16BF16_2x1SM_SSISJ_SJ_fLi128ELi128ELNS4_4UMMA5MajorE1ELSP_1ELNSO_7ScaleInE0ELSQ_0EEEEEENS4_6LayoutINS5_IJSD_SD_SD_EEENS5_IJNSA_ILi0EEESV_SV_EEEEENS5_IJNS4_10UnderscoreESY_SY_EEEEENS4_28SM100_TMA_2SM_LOAD_MULTICASTENS4_14ComposedLayoutINS4_7SwizzleILi3ELi4ELi3EEENS4_18smem_ptr_flag_bitsILi16EEENST_INS5_IJSH_NSA_ILi8EEEEEENS5_IJSD_SH_EEEEEEEvNS4_8identityES11_S1B_vS1C_EENS_8epilogue10collective18CollectiveEpilogueINS1E_23Sm100TmaWarpSpecializedILi4ELi2ELi16ELb1ELb0EEEJNS5_IJSH_SG_SH_EEENS5_IJNST_ISH_SD_EENST_INS5_IJNSA_ILi16EEESC_EEES19_EEEEESJ_NS5_IJlSD_lEEESJ_S1P_NS1E_6fusion15FusionCallbacksIS1I_NS1Q_17LinearCombinationISJ_fSJ_fLNS_15FloatRoundStyleE2EEES1J_S1O_JEEENS4_5SM1004TMEM4LOAD26SM100_TMEM_LOAD_32dp32b16xENS4_13SM90_TMA_LOADENS12_INS13_ILi1ELi4ELi3EEES16_NST_INS5_IJS17_S1L_EEENS5_IJS1L_SD_EEEEEEENS4_39AutoVectorizingCopyWithAssumedAlignmentILi128EEENS4_14SM90_TMA_STOREES25_S27_S27_EEEvvEEEEvNT_6ParamsE --------------------------
	.section	.nv.info._ZN7cutlass13device_kernelINS_4gemm6kernel13GemmUniversalIN4cute5tupleIJiiiiEEENS1_10collective13CollectiveMmaINS1_35MainloopSm100TmaUmmaWarpSpecializedILi13ELi2ELi4ENS5_IJNS4_1CILi4EEENSA_ILi2EEENSA_ILi1EEEEEEEENS5_IJNSA_ILi128EEESG_NSA_ILi64EEEEEENS_6half_tENS5_IJSD_llEEESJ_SK_NS4_8TiledMMAINS4_8MMA_AtomIJNS4_26SM100_MMA_F16BF16_2x1SM_SSISJ_SJ_fLi128ELi128ELNS4_4UMMA5MajorE1ELSP_1ELNSO_7ScaleInE0ELSQ_0EEEEEENS4_6LayoutINS5_IJSD_SD_SD_EEENS5_IJNSA_ILi0EEESV_SV_EEEEENS5_IJNS4_10UnderscoreESY_SY_EEEEENS4_28SM100_TMA_2SM_LOAD_MULTICASTENS4_14ComposedLayoutINS4_7SwizzleILi3ELi4ELi3EEENS4_18smem_ptr_flag_bitsILi16EEENST_INS5_IJSH_NSA_ILi8EEEEEENS5_IJSD_SH_EEEEEEEvNS4_8identityES11_S1B_vS1C_EENS_8epilogue10collective18CollectiveEpilogueINS1E_23Sm100TmaWarpSpecializedILi4ELi2ELi16ELb1ELb0EEEJNS5_IJSH_SG_SH_EEENS5_IJNST_ISH_SD_EENST_INS5_IJNSA_ILi16EEESC_EEES19_EEEEESJ_NS5_IJlSD_lEEESJ_S1P_NS1E_6fusion15FusionCallbacksIS1I_NS1Q_17LinearCombinationISJ_fSJ_fLNS_15FloatRoundStyleE2EEES1J_S1O_JEEENS4_5SM1004TMEM4LOAD26SM100_TMEM_LOAD_32dp32b16xENS4_13SM90_TMA_LOADENS12_INS13_ILi1ELi4ELi3EEES16_NST_INS5_IJS17_S1L_EEENS5_IJS1L_SD_EEEEEEENS4_39AutoVectorizingCopyWithAssumedAlignmentILi128EEENS4_14SM90_TMA_STOREES25_S27_S27_EEEvvEEEEvNT_6ParamsE,"",@"SHT_CUDA_INFO"
	.sectionflags	@""
	.align	4


	//----- nvinfo : EIATTR_CUDA_API_VERSION
	.align		4
        /*0000*/ 	.byte	0x04, 0x37
        /*0002*/ 	.short	(.L_31 - .L_30)
.L_30:
        /*0004*/ 	.word	0x00000082


	//----- nvinfo : EIATTR_KPARAM_INFO
	.align		4
.L_31:
        /*0008*/ 	.byte	0x04, 0x17
        /*000a*/ 	.short	(.L_33 - .L_32)
.L_32:
        /*000c*/ 	.word	0x00000000
        /*0010*/ 	.short	0x0000
        /*0012*/ 	.short	0x0000
        /*0014*/ 	.byte	0x00, 0xf0, 0x01, 0x20


	//----- nvinfo : EIATTR_AT_ENTRY_FRAGMENTS
	.align		4
.L_33:
        /*0018*/ 	.byte	0x04, 0x4f
        /*001a*/ 	.short	(.L_35 - .L_34)


	//   ....[0]....
.L_34:
        /*001c*/ 	.word	0x00000007


	//----- nvinfo : EIATTR_RESERVED_SMEM_USED
	.align		4
.L_35:
        /*0020*/ 	.byte	0x01, 0x41
	.zero		2


	//----- nvinfo : EIATTR_SPARSE_MMA_MASK
	.align		4
        /*0024*/ 	.byte	0x03, 0x50
        /*0026*/ 	.short	0x0000


	//----- nvinfo : EIATTR_TCGEN05_2CTA_USED
	.align		4
        /*0028*/ 	.byte	0x01, 0x52
	.zero		2


	//----- nvinfo : EIATTR_MAXREG_COUNT
	.align		4
        /*002c*/ 	.byte	0x03, 0x1b
        /*002e*/ 	.short	0x00ff


	//----- nvinfo : EIATTR_NUM_BARRIERS
	.align		4
        /*0030*/ 	.byte	0x02, 0x4c
        /*0032*/ 	.byte	0x07
	.zero		1


	//----- nvinfo : EIATTR_EXTERNS
	.align		4
        /*0034*/ 	.byte	0x04, 0x0f
        /*0036*/ 	.short	(.L_37 - .L_36)


	//   ....[0]....
	.align		4
.L_36:
        /*0038*/ 	.word	index@(__assertfail)


	//----- nvinfo : EIATTR_MERCURY_ISA_VERSION
	.align		4
.L_37:
        /*003c*/ 	.byte	0x03, 0x5f
        /*003e*/ 	.short	0x0101


	//----- nvinfo : EIATTR_INT_WARP_WIDE_INSTR_OFFSETS
	.align		4
        /*0040*/ 	.byte	0x04, 0x31
        /*0042*/ 	.short	(.L_39 - .L_38)


	//   ....[0]....
.L_38:
        /*0044*/ 	.word	0x00000ea0


	//   ....[1]....
        /*0048*/ 	.word	0x00000f40


	//   ....[2]....
        /*004c*/ 	.word	0x000025d0


	//   ....[3]....
        /*0050*/ 	.word	0x000049a0


	//   ....[4]....
        /*0054*/ 	.word	0x000049c0


	//   ....[5]....
        /*0058*/ 	.word	0x000049f0


	//   ....[6]....
        /*005c*/ 	.word	0x00005300


	//   ....[7]....
        /*0060*/ 	.word	0x00005320


	//   ....[8]....
        /*0064*/ 	.word	0x000053f0


	//   ....[9]....
        /*0068*/ 	.word	0x000054d0


	//   ....[10]....
        /*006c*/ 	.word	0x000054f0


	//   ....[11]....
        /*0070*/ 	.word	0x000055b0


	//   ....[12]....
        /*0074*/ 	.word	0x000056b0


	//   ....[13]....
        /*0078*/ 	.word	0x000056d0


	//   ....[14]....
        /*007c*/ 	.word	0x00005800


	//   ....[15]....
        /*0080*/ 	.word	0x00005980


	//   ....[16]....
        /*0084*/ 	.word	0x00005990


	//   ....[17]....
        /*0088*/ 	.word	0x00005ab0


	//----- nvinfo : EIATTR_COOP_GROUP_MASK_REGIDS
	.align		4
.L_39:
        /*008c*/ 	.byte	0x04, 0x29
        /*008e*/ 	.short	(.L_41 - .L_40)


	//   ....[0]....
.L_40:
        /*0090*/ 	.word	0xffffffff


	//   ....[1]....
        /*0094*/ 	.word	0xffffffff


	//   ....[2]....
        /*0098*/ 	.word	0xffffffff


	//   ....[3]....
        /*009c*/ 	.word	0xffffffff


	//   ....[4]....
        /*00a0*/ 	.word	0xffffffff


	//   ....[5]....
        /*00a4*/ 	.word	0xffffffff


	//   ....[6]....
        /*00a8*/ 	.word	0xffffffff


	//   ....[7]....
        /*00ac*/ 	.word	0xffffffff


	//   ....[8]....
        /*00b0*/ 	.word	0xffffffff


	//   ....[9]....
        /*00b4*/ 	.word	0xffffffff


	//   ....[10]....
        /*00b8*/ 	.word	0xffffffff


	//   ....[11]....
        /*00bc*/ 	.word	0xffffffff


	//   ....[12]....
        /*00c0*/ 	.word	0xffffffff


	//   ....[13]....
        /*00c4*/ 	.word	0xffffffff


	//----- nvinfo : EIATTR_COOP_GROUP_INSTR_OFFSETS
	.align		4
.L_41:
        /*00c8*/ 	.byte	0x04, 0x28
        /*00ca*/ 	.short	(.L_43 - .L_42)


	//   ....[0]....
.L_42:
        /*00cc*/ 	.word	0x000000c0


	//   ....[1]....
        /*00d0*/ 	.word	0x00000500


	//   ....[2]....
        /*00d4*/ 	.word	0x00000810


	//   ....[3]....
        /*00d8*/ 	.word	0x000009a0


	//   ....[4]....
        /*00dc*/ 	.word	0x00000a90


	//   ....[5]....
        /*00e0*/ 	.word	0x00000bf0


	//   ....[6]....
        /*00e4*/ 	.word	0x00000d80


	//   ....[7]....
        /*00e8*/ 	.word	0x00000fc0


	//   ....[8]....
        /*00ec*/ 	.word	0x000024b0


	//   ....[9]....
        /*00f0*/ 	.word	0x000037a0


	//   ....[10]....
        /*00f4*/ 	.word	0x00003c70


	//   ....[11]....
        /*00f8*/ 	.word	0x00003ca0


	//   ....[12]....
        /*00fc*/ 	.word	0x000048a0


	//   ....[13]....
        /*0100*/ 	.word	0x00004ab0


	//----- nvinfo : EIATTR_VRC_CTA_INIT_COUNT
	.align		4
.L_43:
        /*0104*/ 	.byte	0x02, 0x4a
        /*0106*/ 	.byte	0x80
	.zero		1


	//----- nvinfo : EIATTR_SYSCALL_OFFSETS
	.align		4
        /*0108*/ 	.byte	0x04, 0x46
        /*010a*/ 	.short	(.L_45 - .L_44)


	//   ....[0]....
.L_44:
        /*010c*/ 	.word	0x000065f0


	//   ....[1]....
        /*0110*/ 	.word	0x000066e0


	//   ....[2]....
        /*0114*/ 	.word	0x00006de0


	//   ....[3]....
        /*0118*/ 	.word	0x00007700


	//   ....[4]....
        /*011c*/ 	.word	0x00007fc0


	//   ....[5]....
        /*0120*/ 	.word	0x00008880


	//----- nvinfo : EIATTR_MBARRIER_INSTR_OFFSETS
	.align		4
.L_45:
        /*0124*/ 	.byte	0x04, 0x39
        /*0126*/ 	.short	(.L_47 - .L_46)


	//   ....[0]....
.L_46:
        /*0128*/ 	.word	0x00000650
        /*012c*/ 	.word	0x000000ff
        /*0130*/ 	.word	0x00000000
        /*0134*/ 	.short	0x0100
        /*0136*/ 	.byte	0x07
	.zero		1


	//   ....[1]....
        /*0138*/ 	.word	0x00000660
        /*013c*/ 	.word	0x000000ff
        /*0140*/ 	.word	0x00000068
        /*0144*/ 	.short	0x0100
        /*0146*/ 	.byte	0x07
	.zero		1


	//   ....[2]....
        /*0148*/ 	.word	0x00000670
        /*014c*/ 	.word	0x000000ff
        /*0150*/ 	.word	0x00000008
        /*0154*/ 	.short	0x0100
        /*0156*/ 	.byte	0x07
	.zero		1


	//   ....[3]....
        /*0158*/ 	.word	0x00000680
        /*015c*/ 	.word	0x000000ff
        /*0160*/ 	.word	0x00000070
        /*0164*/ 	.short	0x0100
        /*0166*/ 	.byte	0x07
	.zero		1


	//   ....[4]....
        /*0168*/ 	.word	0x00000690
        /*016c*/ 	.word	0x000000ff
        /*0170*/ 	.word	0x00000010
        /*0174*/ 	.short	0x0100
        /*0176*/ 	.byte	0x07
	.zero		1


	//   ....[5]....
        /*0178*/ 	.word	0x000006a0
        /*017c*/ 	.word	0x000000ff
        /*0180*/ 	.word	0x00000078
        /*0184*/ 	.short	0x0100
        /*0186*/ 	.byte	0x07
	.zero		1


	//   ....[6]....
        /*0188*/ 	.word	0x000006b0
        /*018c*/ 	.word	0x000000ff
        /*0190*/ 	.word	0x00000018
        /*0194*/ 	.short	0x0100
        /*0196*/ 	.byte	0x07
	.zero		1


	//   ....[7]....
        /*0198*/ 	.word	0x000006c0
        /*019c*/ 	.word	0x000000ff
        /*01a0*/ 	.word	0x00000080
        /*01a4*/ 	.short	0x0100
        /*01a6*/ 	.byte	0x07
	.zero		1


	//   ....[8]....
        /*01a8*/ 	.word	0x000006d0
        /*01ac*/ 	.word	0x000000ff
        /*01b0*/ 	.word	0x00000020
        /*01b4*/ 	.short	0x0100
        /*01b6*/ 	.byte	0x07
	.zero		1


	//   ....[9]....
        /*01b8*/ 	.word	0x000006e0
        /*01bc*/ 	.word	0x000000ff
        /*01c0*/ 	.word	0x00000088
        /*01c4*/ 	.short	0x0100
        /*01c6*/ 	.byte	0x07
	.zero		1


	//   ....[10]....
        /*01c8*/ 	.word	0x000006f0
        /*01cc*/ 	.word	0x000000ff
        /*01d0*/ 	.word	0x00000028
        /*01d4*/ 	.short	0x0100
        /*01d6*/ 	.byte	0x07
	.zero		1


	//   ....[11]....
        /*01d8*/ 	.word	0x00000700
        /*01dc*/ 	.word	0x000000ff
        /*01e0*/ 	.word	0x00000090
        /*01e4*/ 	.short	0x0100
        /*01e6*/ 	.byte	0x07
	.zero		1


	//   ....[12]....
        /*01e8*/ 	.word	0x00000710
        /*01ec*/ 	.word	0x000000ff
        /*01f0*/ 	.word	0x00000030
        /*01f4*/ 	.short	0x0100
        /*01f6*/ 	.byte	0x07
	.zero		1


	//   ....[13]....
        /*01f8*/ 	.word	0x00000720
        /*01fc*/ 	.word	0x000000ff
        /*0200*/ 	.word	0x00000098
        /*0204*/ 	.short	0x0100
        /*0206*/ 	.byte	0x07
	.zero		1


	//   ....[14]....
        /*0208*/ 	.word	0x00000730
        /*020c*/ 	.word	0x000000ff
        /*0210*/ 	.word	0x00000038
        /*0214*/ 	.short	0x0100
        /*0216*/ 	.byte	0x07
	.zero		1


	//   ....[15]....
        /*0218*/ 	.word	0x00000740
        /*021c*/ 	.word	0x000000ff
        /*0220*/ 	.word	0x000000a0
        /*0224*/ 	.short	0x0100
        /*0226*/ 	.byte	0x07
	.zero		1


	//   ....[16]....
        /*0228*/ 	.word	0x00000750
        /*022c*/ 	.word	0x000000ff
        /*0230*/ 	.word	0x00000040
        /*0234*/ 	.short	0x0100
        /*0236*/ 	.byte	0x07
	.zero		1


	//   ....[17]....
        /*0238*/ 	.word	0x00000760
        /*023c*/ 	.word	0x000000ff
        /*0240*/ 	.word	0x000000a8
        /*0244*/ 	.short	0x0100
        /*0246*/ 	.byte	0x07
	.zero		1


	//   ....[18]....
        /*0248*/ 	.word	0x00000770
        /*024c*/ 	.word	0x000000ff
        /*0250*/ 	.word	0x00000048
        /*0254*/ 	.short	0x0100
        /*0256*/ 	.byte	0x07
	.zero		1


	//   ....[19]....
        /*0258*/ 	.word	0x00000780
        /*025c*/ 	.word	0x000000ff
        /*0260*/ 	.word	0x000000b0
        /*0264*/ 	.short	0x0100
        /*0266*/ 	.byte	0x07
	.zero		1


	//   ....[20]....
        /*0268*/ 	.word	0x00000790
        /*026c*/ 	.word	0x000000ff
        /*0270*/ 	.word	0x00000050
        /*0274*/ 	.short	0x0100
        /*0276*/ 	.byte	0x07
	.zero		1


	//   ....[21]....
        /*0278*/ 	.word	0x000007a0
        /*027c*/ 	.word	0x000000ff
        /*0280*/ 	.word	0x000000b8
        /*0284*/ 	.short	0x0100
        /*0286*/ 	.byte	0x07
	.zero		1


	//   ....[22]....
        /*0288*/ 	.word	0x000007b0
        /*028c*/ 	.word	0x000000ff
        /*0290*/ 	.word	0x00000058
        /*0294*/ 	.short	0x0100
        /*0296*/ 	.byte	0x07
	.zero		1


	//   ....[23]....
        /*0298*/ 	.word	0x000007c0
        /*029c*/ 	.word	0x000000ff
        /*02a0*/ 	.word	0x000000c0
        /*02a4*/ 	.short	0x0100
        /*02a6*/ 	.byte	0x07
	.zero		1


	//   ....[24]....
        /*02a8*/ 	.word	0x000007d0
        /*02ac*/ 	.word	0x000000ff
        /*02b0*/ 	.word	0x00000060
        /*02b4*/ 	.short	0x0100
        /*02b6*/ 	.byte	0x07
	.zero		1


	//   ....[25]....
        /*02b8*/ 	.word	0x000007e0
        /*02bc*/ 	.word	0x000000ff
        /*02c0*/ 	.word	0x000000c8
        /*02c4*/ 	.short	0x0100
        /*02c6*/ 	.byte	0x07
	.zero		1


	//   ....[26]....
        /*02c8*/ 	.word	0x00000910
        /*02cc*/ 	.word	0x000000ff
        /*02d0*/ 	.word	0x000000d0
        /*02d4*/ 	.short	0x0100
        /*02d6*/ 	.byte	0x07
	.zero		1


	//   ....[27]....
        /*02d8*/ 	.word	0x00000920
        /*02dc*/ 	.word	0x000000ff
        /*02e0*/ 	.word	0x000000f0
        /*02e4*/ 	.short	0x0100
        /*02e6*/ 	.byte	0x07
	.zero		1


	//   ....[28]....
        /*02e8*/ 	.word	0x00000930
        /*02ec*/ 	.word	0x000000ff
        /*02f0*/ 	.word	0x000000d8
        /*02f4*/ 	.short	0x0100
        /*02f6*/ 	.byte	0x07
	.zero		1


	//   ....[29]....
        /*02f8*/ 	.word	0x00000940
        /*02fc*/ 	.word	0x000000ff
        /*0300*/ 	.word	0x000000f8
        /*0304*/ 	.short	0x0100
        /*0306*/ 	.byte	0x07
	.zero		1


	//   ....[30]....
        /*0308*/ 	.word	0x00000950
        /*030c*/ 	.word	0x000000ff
        /*0310*/ 	.word	0x000000e0
        /*0314*/ 	.short	0x0100
        /*0316*/ 	.byte	0x07
	.zero		1


	//   ....[31]....
        /*0318*/ 	.word	0x00000960
        /*031c*/ 	.word	0x000000ff
        /*0320*/ 	.word	0x00000100
        /*0324*/ 	.short	0x0100
        /*0326*/ 	.byte	0x07
	.zero		1


	//   ....[32]....
        /*0328*/ 	.word	0x00000970
        /*032c*/ 	.word	0x000000ff
        /*0330*/ 	.word	0x000000e8
        /*0334*/ 	.short	0x0100
        /*0336*/ 	.byte	0x07
	.zero		1


	//   ....[33]....
        /*0338*/ 	.word	0x00000980
        /*033c*/ 	.word	0x000000ff
        /*0340*/ 	.word	0x00000108
        /*0344*/ 	.short	0x0100
        /*0346*/ 	.byte	0x07
	.zero		1


	//   ....[34]....
        /*0348*/ 	.word	0x00000a60
        /*034c*/ 	.word	0x000000ff
        /*0350*/ 	.word	0x00000110
        /*0354*/ 	.short	0x0100
        /*0356*/ 	.byte	0x05
	.zero		1


	//   ....[35]....
        /*0358*/ 	.word	0x00000a70
        /*035c*/ 	.word	0x000000ff
        /*0360*/ 	.word	0x00000118
        /*0364*/ 	.short	0x0100
        /*0366*/ 	.byte	0x05
	.zero		1


	//   ....[36]....
        /*0368*/ 	.word	0x00000ba0
        /*036c*/ 	.word	0x000000ff
        /*0370*/ 	.word	0x00000120
        /*0374*/ 	.short	0x0100
        /*0376*/ 	.byte	0x05
	.zero		1


	//   ....[37]....
        /*0378*/ 	.word	0x00000bb0
        /*037c*/ 	.word	0x000000ff
        /*0380*/ 	.word	0x00000130
        /*0384*/ 	.short	0x0100
        /*0386*/ 	.byte	0x05
	.zero		1


	//   ....[38]....
        /*0388*/ 	.word	0x00000bc0
        /*038c*/ 	.word	0x000000ff
        /*0390*/ 	.word	0x00000128
        /*0394*/ 	.short	0x0100
        /*0396*/ 	.byte	0x05
	.zero		1


	//   ....[39]....
        /*0398*/ 	.word	0x00000bd0
        /*039c*/ 	.word	0x000000ff
        /*03a0*/ 	.word	0x00000138
        /*03a4*/ 	.short	0x0100
        /*03a6*/ 	.byte	0x05
	.zero		1


	//   ....[40]....
        /*03a8*/ 	.word	0x00000cf0
        /*03ac*/ 	.word	0x000000ff
        /*03b0*/ 	.word	0x00000140
        /*03b4*/ 	.short	0x0100
        /*03b6*/ 	.byte	0x07
	.zero		1


	//   ....[41]....
        /*03b8*/ 	.word	0x00000d00
        /*03bc*/ 	.word	0x000000ff
        /*03c0*/ 	.word	0x00000160
        /*03c4*/ 	.short	0x0100
        /*03c6*/ 	.byte	0x07
	.zero		1


	//   ....[42]....
        /*03c8*/ 	.word	0x00000d10
        /*03cc*/ 	.word	0x000000ff
        /*03d0*/ 	.word	0x00000148
        /*03d4*/ 	.short	0x0100
        /*03d6*/ 	.byte	0x07
	.zero		1


	//   ....[43]....
        /*03d8*/ 	.word	0x00000d20
        /*03dc*/ 	.word	0x000000ff
        /*03e0*/ 	.word	0x00000168
        /*03e4*/ 	.short	0x0100
        /*03e6*/ 	.byte	0x07
	.zero		1


	//   ....[44]....
        /*03e8*/ 	.word	0x00000d30
        /*03ec*/ 	.word	0x000000ff
        /*03f0*/ 	.word	0x00000150
        /*03f4*/ 	.short	0x0100
        /*03f6*/ 	.byte	0x07
	.zero		1


	//   ....[45]....
        /*03f8*/ 	.word	0x00000d40
        /*03fc*/ 	.word	0x000000ff
        /*0400*/ 	.word	0x00000170
        /*0404*/ 	.short	0x0100
        /*0406*/ 	.byte	0x07
	.zero		1


	//   ....[46]....
        /*0408*/ 	.word	0x00000d50
        /*040c*/ 	.word	0x000000ff
        /*0410*/ 	.word	0x00000158
        /*0414*/ 	.short	0x0100
        /*0416*/ 	.byte	0x07
	.zero		1


	//   ....[47]....
        /*0418*/ 	.word	0x00000d60
        /*041c*/ 	.word	0x000000ff
        /*0420*/ 	.word	0x00000178
        /*0424*/ 	.short	0x0100
        /*0426*/ 	.byte	0x07
	.zero		1


	//   ....[48]....
        /*0428*/ 	.word	0x00000e50
        /*042c*/ 	.word	0x000000ff
        /*0430*/ 	.word	0x00000180
        /*0434*/ 	.short	0x0100
        /*0436*/ 	.byte	0x05
	.zero		1


	//   ....[49]....
        /*0438*/ 	.word	0x00000e60
        /*043c*/ 	.word	0x000000ff
        /*0440*/ 	.word	0x00000190
        /*0444*/ 	.short	0x0100
        /*0446*/ 	.byte	0x05
	.zero		1


	//   ....[50]....
        /*0448*/ 	.word	0x00000e70
        /*044c*/ 	.word	0x000000ff
        /*0450*/ 	.word	0x00000188
        /*0454*/ 	.short	0x0100
        /*0456*/ 	.byte	0x05
	.zero		1


	//   ....[51]....
        /*0458*/ 	.word	0x00000e80
        /*045c*/ 	.word	0x000000ff
        /*0460*/ 	.word	0x00000198
        /*0464*/ 	.short	0x0100
        /*0466*/ 	.byte	0x05
	.zero		1


	//   ....[52]....
        /*0468*/ 	.word	0x00000f80
        /*046c*/ 	.word	0x000000ff
        /*0470*/ 	.word	0x000001a0
        /*0474*/ 	.short	0x0100
        /*0476*/ 	.byte	0x04
	.zero		1


	//   ....[53]....
        /*0478*/ 	.word	0x00001bb0
        /*047c*/ 	.word	0x00000003
        /*0480*/ 	.word	0x00000190
        /*0484*/ 	.short	0x010a
        /*0486*/ 	.byte	0xff
	.zero		1


	//   ....[54]....
        /*0488*/ 	.word	0x00001be0
        /*048c*/ 	.word	0x00000003
        /*0490*/ 	.word	0x00000180
        /*0494*/ 	.short	0x0101
        /*0496*/ 	.byte	0xff
	.zero		1


	//   ....[55]....
        /*0498*/ 	.word	0x00001ce0
        /*049c*/ 	.word	0x000000ff
        /*04a0*/ 	.word	0x00000068
        /*04a4*/ 	.short	0x010a
        /*04a6*/ 	.byte	0x08
	.zero		1


	//   ....[56]....
        /*04a8*/ 	.word	0x00001db0
        /*04ac*/ 	.word	0x000000ff
        /*04b0*/ 	.word	0x00000068
        /*04b4*/ 	.short	0x010a
        /*04b6*/ 	.byte	0x21
	.zero		1


	//   ....[57]....
        /*04b8*/ 	.word	0x00001f60
        /*04bc*/ 	.word	0x000000ff
        /*04c0*/ 	.word	0x00000068
        /*04c4*/ 	.short	0x010a
        /*04c6*/ 	.byte	0x08
	.zero		1


	//   ....[58]....
        /*04c8*/ 	.word	0x000020b0
        /*04cc*/ 	.word	0x000000ff
        /*04d0*/ 	.word	0x00000118
        /*04d4*/ 	.short	0x0101
        /*04d6*/ 	.byte	0x06
	.zero		1


	//   ....[59]....
        /*04d8*/ 	.word	0x000020d0
        /*04dc*/ 	.word	0x000000ff
        /*04e0*/ 	.word	0x00000068
        /*04e4*/ 	.short	0x010a
        /*04e6*/ 	.byte	0x08
	.zero		1


	//   ....[60]....
        /*04e8*/ 	.word	0x00002150
        /*04ec*/ 	.word	0x000000ff
        /*04f0*/ 	.word	0x00000068
        /*04f4*/ 	.short	0x010a
        /*04f6*/ 	.byte	0x21
	.zero		1


	//   ....[61]....
        /*04f8*/ 	.word	0x00002290
        /*04fc*/ 	.word	0x000000ff
        /*0500*/ 	.word	0x00000068
        /*0504*/ 	.short	0x010a
        /*0506*/ 	.byte	0x08
	.zero		1


	//   ....[62]....
        /*0508*/ 	.word	0x000024e0
        /*050c*/ 	.word	0x00000002
        /*0510*/ 	.word	0x00000120
        /*0514*/ 	.short	0x010a
        /*0516*/ 	.byte	0xff
	.zero		1


	//   ....[63]....
        /*0518*/ 	.word	0x000025a0
        /*051c*/ 	.word	0x00000002
        /*0520*/ 	.word	0x00000000
        /*0524*/ 	.short	0x0101
        /*0526*/ 	.byte	0xff
	.zero		1


	//   ....[64]....
        /*0528*/ 	.word	0x00002b00
        /*052c*/ 	.word	0x000000ff
        /*0530*/ 	.word	0x00000000
        /*0534*/ 	.short	0x010a
        /*0536*/ 	.byte	0x04
	.zero		1


	//   ....[65]....
        /*0538*/ 	.word	0x00002b90
        /*053c*/ 	.word	0x000000ff
        /*0540*/ 	.word	0x00000000
        /*0544*/ 	.short	0x010a
        /*0546*/ 	.byte	0x04
	.zero		1


	//   ....[66]....
        /*0548*/ 	.word	0x00002c20
        /*054c*/ 	.word	0x000000ff
        /*0550*/ 	.word	0x00000000
        /*0554*/ 	.short	0x010a
        /*0556*/ 	.byte	0x04
	.zero		1


	//   ....[67]....
        /*0558*/ 	.word	0x00002cb0
        /*055c*/ 	.word	0x000000ff
        /*0560*/ 	.word	0x00000000
        /*0564*/ 	.short	0x010a
        /*0566*/ 	.byte	0x04
	.zero		1


	//   ....[68]....
        /*0568*/ 	.word	0x00002d40
        /*056c*/ 	.word	0x000000ff
        /*0570*/ 	.word	0x00000000
        /*0574*/ 	.short	0x010a
        /*0576*/ 	.byte	0x04
	.zero		1


	//   ....[69]....
        /*0578*/ 	.word	0x00002dd0
        /*057c*/ 	.word	0x000000ff
        /*0580*/ 	.word	0x00000000
        /*0584*/ 	.short	0x010a
        /*0586*/ 	.byte	0x04
	.zero		1


	//   ....[70]....
        /*0588*/ 	.word	0x00002e60
        /*058c*/ 	.word	0x000000ff
        /*0590*/ 	.word	0x00000000
        /*0594*/ 	.short	0x010a
        /*0596*/ 	.byte	0x04
	.zero		1


	//   ....[71]....
        /*0598*/ 	.word	0x00002ef0
        /*059c*/ 	.word	0x000000ff
        /*05a0*/ 	.word	0x00000000
        /*05a4*/ 	.short	0x010a
        /*05a6*/ 	.byte	0x04
	.zero		1


	//   ....[72]....
        /*05a8*/ 	.word	0x00002f80
        /*05ac*/ 	.word	0x000000ff
        /*05b0*/ 	.word	0x00000000
        /*05b4*/ 	.short	0x010a
        /*05b6*/ 	.byte	0x04
	.zero		1


	//   ....[73]....
        /*05b8*/ 	.word	0x00003010
        /*05bc*/ 	.word	0x000000ff
        /*05c0*/ 	.word	0x00000000
        /*05c4*/ 	.short	0x010a
        /*05c6*/ 	.byte	0x04
	.zero		1


	//   ....[74]....
        /*05c8*/ 	.word	0x000030a0
        /*05cc*/ 	.word	0x000000ff
        /*05d0*/ 	.word	0x00000000
        /*05d4*/ 	.short	0x010a
        /*05d6*/ 	.byte	0x04
	.zero		1


	//   ....[75]....
        /*05d8*/ 	.word	0x00003130
        /*05dc*/ 	.word	0x000000ff
        /*05e0*/ 	.word	0x00000000
        /*05e4*/ 	.short	0x010a
        /*05e6*/ 	.byte	0x04
	.zero		1


	//   ....[76]....
        /*05e8*/ 	.word	0x000031d0
        /*05ec*/ 	.word	0x00000000
        /*05f0*/ 	.word	0x00000000
        /*05f4*/ 	.short	0x010a
        /*05f6*/ 	.byte	0xff
	.zero		1


	//   ....[77]....
        /*05f8*/ 	.word	0x00003300
        /*05fc*/ 	.word	0x00000000
        /*0600*/ 	.word	0x00000180
        /*0604*/ 	.short	0x010a
        /*0606*/ 	.byte	0xff
	.zero		1


	//   ....[78]....
        /*0608*/ 	.word	0x00003370
        /*060c*/ 	.word	0x00000004
        /*0610*/ 	.word	0x00000000
        /*0614*/ 	.short	0x0101
        /*0616*/ 	.byte	0xff
	.zero		1


	//   ....[79]....
        /*0618*/ 	.word	0x00003390
        /*061c*/ 	.word	0x000000ff
        /*0620*/ 	.word	0x00000130
        /*0624*/ 	.short	0x010a
        /*0626*/ 	.byte	0x05
	.zero		1


	//   ....[80]....
        /*0628*/ 	.word	0x000034b0
        /*062c*/ 	.word	0x00000000
        /*0630*/ 	.word	0x00000120
        /*0634*/ 	.short	0x010a
        /*0636*/ 	.byte	0xff
	.zero		1


	//   ....[81]....
        /*0638*/ 	.word	0x000035b0
        /*063c*/ 	.word	0x00000000
        /*0640*/ 	.word	0x00000000
        /*0644*/ 	.short	0x0101
        /*0646*/ 	.byte	0xff
	.zero		1


	//   ....[82]....
        /*0648*/ 	.word	0x00003640
        /*064c*/ 	.word	0x000000ff
        /*0650*/ 	.word	0x00000130
        /*0654*/ 	.short	0x0106
        /*0656*/ 	.byte	0x05
	.zero		1


	//   ....[83]....
        /*0658*/ 	.word	0x00003660
        /*065c*/ 	.word	0x000000ff
        /*0660*/ 	.word	0x00000130
        /*0664*/ 	.short	0x010a
        /*0666*/ 	.byte	0x05
	.zero		1


	//   ....[84]....
        /*0668*/ 	.word	0x000036f0
        /*066c*/ 	.word	0x000000ff
        /*0670*/ 	.word	0x00000130
        /*0674*/ 	.short	0x0106
        /*0676*/ 	.byte	0x04
	.zero		1


	//   ....[85]....
        /*0678*/ 	.word	0x00003730
        /*067c*/ 	.word	0x00000000
        /*0680*/ 	.word	0x00000130
        /*0684*/ 	.short	0x010a
        /*0686*/ 	.byte	0xff
	.zero		1


	//   ....[86]....
        /*0688*/ 	.word	0x00003970
        /*068c*/ 	.word	0x000000ff
        /*0690*/ 	.word	0x00000008
        /*0694*/ 	.short	0x010a
        /*0696*/ 	.byte	0x04
	.zero		1


	//   ....[87]....
        /*0698*/ 	.word	0x00003990
        /*069c*/ 	.word	0x000000ff
        /*06a0*/ 	.word	0x00000008
        /*06a4*/ 	.short	0x010a
        /*06a6*/ 	.byte	0x04
	.zero		1


	//   ....[88]....
        /*06a8*/ 	.word	0x00003b20
        /*06ac*/ 	.word	0x000000ff
        /*06b0*/ 	.word	0x00000008
        /*06b4*/ 	.short	0x010a
        /*06b6*/ 	.byte	0x04
	.zero		1


	//   ....[89]....
        /*06b8*/ 	.word	0x00003b40
        /*06bc*/ 	.word	0x000000ff
        /*06c0*/ 	.word	0x00000008
        /*06c4*/ 	.short	0x010a
        /*06c6*/ 	.byte	0x04
	.zero		1


	//   ....[90]....
        /*06c8*/ 	.word	0x00003c00
        /*06cc*/ 	.word	0x000000ff
        /*06d0*/ 	.word	0x00000000
        /*06d4*/ 	.short	0x0101
        /*06d6*/ 	.byte	0x05
	.zero		1


	//   ....[91]....
        /*06d8*/ 	.word	0x00003f20
        /*06dc*/ 	.word	0x00000000
        /*06e0*/ 	.word	0x00000120
        /*06e4*/ 	.short	0x010a
        /*06e6*/ 	.byte	0xff
	.zero		1


	//   ....[92]....
        /*06e8*/ 	.word	0x00003fe0
        /*06ec*/ 	.word	0x00000000
        /*06f0*/ 	.word	0x00000000
        /*06f4*/ 	.short	0x0101
        /*06f6*/ 	.byte	0xff
	.zero		1


	//   ....[93]....
        /*06f8*/ 	.word	0x000040a0
        /*06fc*/ 	.word	0x000000ff
        /*0700*/ 	.word	0x00000000
        /*0704*/ 	.short	0x010a
        /*0706*/ 	.byte	0x06
	.zero		1


	//   ....[94]....
        /*0708*/ 	.word	0x000040b0
        /*070c*/ 	.word	0x000000ff
        /*0710*/ 	.word	0x00000160
        /*0714*/ 	.short	0x010a
        /*0716*/ 	.byte	0x07
	.zero		1


	//   ....[95]....
        /*0718*/ 	.word	0x00004160
        /*071c*/ 	.word	0x000000ff
        /*0720*/ 	.word	0x00000000
        /*0724*/ 	.short	0x010a
        /*0726*/ 	.byte	0x06
	.zero		1


	//   ....[96]....
        /*0728*/ 	.word	0x00004290
        /*072c*/ 	.word	0x000000ff
        /*0730*/ 	.word	0x00000000
        /*0734*/ 	.short	0x010a
        /*0736*/ 	.byte	0x1e
	.zero		1


	//   ....[97]....
        /*0738*/ 	.word	0x00004590
        /*073c*/ 	.word	0x000000ff
        /*0740*/ 	.word	0x00000000
        /*0744*/ 	.short	0x010a
        /*0746*/ 	.byte	0x07
	.zero		1


	//   ....[98]....
        /*0748*/ 	.word	0x00004620
        /*074c*/ 	.word	0x000000ff
        /*0750*/ 	.word	0x00000000
        /*0754*/ 	.short	0x010a
        /*0756*/ 	.byte	0x07
	.zero		1


	//   ....[99]....
        /*0758*/ 	.word	0x000046b0
        /*075c*/ 	.word	0x000000ff
        /*0760*/ 	.word	0x00000000
        /*0764*/ 	.short	0x010a
        /*0766*/ 	.byte	0x07
	.zero		1


	//   ....[100]....
        /*0768*/ 	.word	0x00004750
        /*076c*/ 	.word	0x00000000
        /*0770*/ 	.word	0x00000000
        /*0774*/ 	.short	0x010a
        /*0776*/ 	.byte	0xff
	.zero		1


	//   ....[101]....
        /*0778*/ 	.word	0x00004790
        /*077c*/ 	.word	0x00000000
        /*0780*/ 	.word	0x00000000
        /*0784*/ 	.short	0x010a
        /*0786*/ 	.byte	0xff
	.zero		1


	//   ....[102]....
        /*0788*/ 	.word	0x00004800
        /*078c*/ 	.word	0x000000ff
        /*0790*/ 	.word	0x00000000
        /*0794*/ 	.short	0x0101
        /*0796*/ 	.byte	0x06
	.zero		1


	//   ....[103]....
        /*0798*/ 	.word	0x00004840
        /*079c*/ 	.word	0x000000ff
        /*07a0*/ 	.word	0x000001a0
        /*07a4*/ 	.short	0x010a
        /*07a6*/ 	.byte	0x05
	.zero		1


	//   ....[104]....
        /*07a8*/ 	.word	0x00004890
        /*07ac*/ 	.word	0x000000ff
        /*07b0*/ 	.word	0x00000000
        /*07b4*/ 	.short	0x0101
        /*07b6*/ 	.byte	0x06
	.zero		1


	//   ....[105]....
        /*07b8*/ 	.word	0x00004ca0
        /*07bc*/ 	.word	0x00000000
        /*07c0*/ 	.word	0x00000120
        /*07c4*/ 	.short	0x010a
        /*07c6*/ 	.byte	0xff
	.zero		1


	//   ....[106]....
        /*07c8*/ 	.word	0x00004d60
        /*07cc*/ 	.word	0x00000000
        /*07d0*/ 	.word	0x00000000
        /*07d4*/ 	.short	0x0101
        /*07d6*/ 	.byte	0xff
	.zero		1


	//   ....[107]....
        /*07d8*/ 	.word	0x00005080
        /*07dc*/ 	.word	0x000000ff
        /*07e0*/ 	.word	0x00000118
        /*07e4*/ 	.short	0x010a
        /*07e6*/ 	.byte	0x04
	.zero		1


	//   ....[108]....
        /*07e8*/ 	.word	0x00005280
        /*07ec*/ 	.word	0x000000ff
        /*07f0*/ 	.word	0x000000f0
        /*07f4*/ 	.short	0x010a
        /*07f6*/ 	.byte	0x04
	.zero		1


	//   ....[109]....
        /*07f8*/ 	.word	0x00005470
        /*07fc*/ 	.word	0x000000ff
        /*0800*/ 	.word	0x000000d0
        /*0804*/ 	.short	0x010b
        /*0806*/ 	.byte	0x04
	.zero		1


	//   ....[110]....
        /*0808*/ 	.word	0x00005480
        /*080c*/ 	.word	0x000000ff
        /*0810*/ 	.word	0x00000000
        /*0814*/ 	.short	0x0101
        /*0816*/ 	.byte	0x07
	.zero		1


	//   ....[111]....
        /*0818*/ 	.word	0x000054a0
        /*081c*/ 	.word	0x000000ff
        /*0820*/ 	.word	0x000000f8
        /*0824*/ 	.short	0x010a
        /*0826*/ 	.byte	0x04
	.zero		1


	//   ....[112]....
        /*0828*/ 	.word	0x00005650
        /*082c*/ 	.word	0x000000ff
        /*0830*/ 	.word	0x000000d8
        /*0834*/ 	.short	0x010b
        /*0836*/ 	.byte	0x04
	.zero		1


	//   ....[113]....
        /*0838*/ 	.word	0x00005660
        /*083c*/ 	.word	0x000000ff
        /*0840*/ 	.word	0x00000000
        /*0844*/ 	.short	0x0101
        /*0846*/ 	.byte	0x07
	.zero		1


	//   ....[114]....
        /*0848*/ 	.word	0x00005670
        /*084c*/ 	.word	0x000000ff
        /*0850*/ 	.word	0x00000100
        /*0854*/ 	.short	0x010a
        /*0856*/ 	.byte	0x04
	.zero		1


	//   ....[115]....
        /*0858*/ 	.word	0x000058a0
        /*085c*/ 	.word	0x000000ff
        /*0860*/ 	.word	0x000000e0
        /*0864*/ 	.short	0x010b
        /*0866*/ 	.byte	0x04
	.zero		1


	//   ....[116]....
        /*0868*/ 	.word	0x00005910
        /*086c*/ 	.word	0x000000ff
        /*0870*/ 	.word	0x00000000
        /*0874*/ 	.short	0x0101
        /*0876*/ 	.byte	0x07
	.zero		1


	//   ....[117]....
        /*0878*/ 	.word	0x00005950
        /*087c*/ 	.word	0x000000ff
        /*0880*/ 	.word	0x00000108
        /*0884*/ 	.short	0x010a
        /*0886*/ 	.byte	0x04
	.zero		1


	//   ....[118]....
        /*0888*/ 	.word	0x00005b80
        /*088c*/ 	.word	0x000000ff
        /*0890*/ 	.word	0x000000e8
        /*0894*/ 	.short	0x010b
        /*0896*/ 	.byte	0x04
	.zero		1


	//   ....[119]....
        /*0898*/ 	.word	0x00005ba0
        /*089c*/ 	.word	0x000000ff
        /*08a0*/ 	.word	0x00000000
        /*08a4*/ 	.short	0x0101
        /*08a6*/ 	.byte	0x05
	.zero		1


	//   ....[120]....
        /*08a8*/ 	.word	0x00005bd0
        /*08ac*/ 	.word	0x000000ff
        /*08b0*/ 	.word	0x000000f0
        /*08b4*/ 	.short	0x010a
        /*08b6*/ 	.byte	0x04
	.zero		1


	//   ....[121]....
        /*08b8*/ 	.word	0x00005bf0
        /*08bc*/ 	.word	0x000000ff
        /*08c0*/ 	.word	0x000000f8
        /*08c4*/ 	.short	0x010a
        /*08c6*/ 	.byte	0x04
	.zero		1


	//   ....[122]....
        /*08c8*/ 	.word	0x00005c10
        /*08cc*/ 	.word	0x000000ff
        /*08d0*/ 	.word	0x00000100
        /*08d4*/ 	.short	0x010a
        /*08d6*/ 	.byte	0x04
	.zero		1


	//   ....[123]....
        /*08d8*/ 	.word	0x00005c50
        /*08dc*/ 	.word	0x00000000
        /*08e0*/ 	.word	0x00000108
        /*08e4*/ 	.short	0x010a
        /*08e6*/ 	.byte	0xff
	.zero		1


	//   ....[124]....
        /*08e8*/ 	.word	0x00005fb0
        /*08ec*/ 	.word	0x00000000
        /*08f0*/ 	.word	0x00000120
        /*08f4*/ 	.short	0x010a
        /*08f6*/ 	.byte	0xff
	.zero		1


	//   ....[125]....
        /*08f8*/ 	.word	0x000060c0
        /*08fc*/ 	.word	0x00000000
        /*0900*/ 	.word	0x00000000
        /*0904*/ 	.short	0x0101
        /*0906*/ 	.byte	0xff
	.zero		1


	//   ....[126]....
        /*0908*/ 	.word	0x00006ac0
        /*090c*/ 	.word	0x000000ff
        /*0910*/ 	.word	0x000000d0
        /*0914*/ 	.short	0x010a
        /*0916*/ 	.byte	0x2c
	.zero		1


	//   ....[127]....
        /*0918*/ 	.word	0x00006ae0
        /*091c*/ 	.word	0x0000004e
        /*0920*/ 	.word	0x00000140
        /*0924*/ 	.short	0x010a
        /*0926*/ 	.byte	0xff
	.zero		1


	//   ....[128]....
        /*0928*/ 	.word	0x00006bf0
        /*092c*/ 	.word	0x000000ff
        /*0930*/ 	.word	0x000000d0
        /*0934*/ 	.short	0x010a
        /*0936*/ 	.byte	0x2c
	.zero		1


	//   ....[129]....
        /*0938*/ 	.word	0x00006cc0
        /*093c*/ 	.word	0x0000004e
        /*0940*/ 	.word	0x00000140
        /*0944*/ 	.short	0x010a
        /*0946*/ 	.byte	0xff
	.zero		1


	//   ....[130]....
        /*0948*/ 	.word	0x00007470
        /*094c*/ 	.word	0x00000000
        /*0950*/ 	.word	0x00000000
        /*0954*/ 	.short	0x0101
        /*0956*/ 	.byte	0xff
	.zero		1


	//   ....[131]....
        /*0958*/ 	.word	0x00007480
        /*095c*/ 	.word	0x00000003
        /*0960*/ 	.word	0x000000d0
        /*0964*/ 	.short	0x010a
        /*0966*/ 	.byte	0xff
	.zero		1


	//   ....[132]....
        /*0968*/ 	.word	0x00007540
        /*096c*/ 	.word	0x00000003
        /*0970*/ 	.word	0x000000d0
        /*0974*/ 	.short	0x010a
        /*0976*/ 	.byte	0xff
	.zero		1


	//   ....[133]....
        /*0978*/ 	.word	0x00007d30
        /*097c*/ 	.word	0x00000056
        /*0980*/ 	.word	0x00000000
        /*0984*/ 	.short	0x0101
        /*0986*/ 	.byte	0xff
	.zero		1


	//   ....[134]....
        /*0988*/ 	.word	0x00007d50
        /*098c*/ 	.word	0x00000057
        /*0990*/ 	.word	0x000000d0
        /*0994*/ 	.short	0x010a
        /*0996*/ 	.byte	0xff
	.zero		1


	//   ....[135]....
        /*0998*/ 	.word	0x00007e00
        /*099c*/ 	.word	0x00000057
        /*09a0*/ 	.word	0x000000d0
        /*09a4*/ 	.short	0x010a
        /*09a6*/ 	.byte	0xff
	.zero		1


	//   ....[136]....
        /*09a8*/ 	.word	0x000085f0
        /*09ac*/ 	.word	0x00000056
        /*09b0*/ 	.word	0x00000000
        /*09b4*/ 	.short	0x0101
        /*09b6*/ 	.byte	0xff
	.zero		1


	//   ....[137]....
        /*09b8*/ 	.word	0x00008610
        /*09bc*/ 	.word	0x0000005c
        /*09c0*/ 	.word	0x000000d0
        /*09c4*/ 	.short	0x010a
        /*09c6*/ 	.byte	0xff
	.zero		1


	//   ....[138]....
        /*09c8*/ 	.word	0x000086c0
        /*09cc*/ 	.word	0x0000005c
        /*09d0*/ 	.word	0x000000d0
        /*09d4*/ 	.short	0x010a
        /*09d6*/ 	.byte	0xff
	.zero		1


	//   ....[139]....
        /*09d8*/ 	.word	0x00008970
        /*09dc*/ 	.word	0x0000004e
        /*09e0*/ 	.word	0x00000000
        /*09e4*/ 	.short	0x0101
        /*09e6*/ 	.byte	0xff
	.zero		1


	//   ....[140]....
        /*09e8*/ 	.word	0x00008f00
        /*09ec*/ 	.word	0x00000002
        /*09f0*/ 	.word	0x00000000
        /*09f4*/ 	.short	0x0101
        /*09f6*/ 	.byte	0xff
	.zero		1


	//   ....[141]....
        /*09f8*/ 	.word	0x00009190
        /*09fc*/ 	.word	0x000000ff
        /*0a00*/ 	.word	0x00000000
        /*0a04*/ 	.short	0x0101
        /*0a06*/ 	.byte	0x04
	.zero		1


	//   ....[142]....
        /*0a08*/ 	.word	0x000091b0
        /*0a0c*/ 	.word	0x00000003
        /*0a10*/ 	.word	0x00000190
        /*0a14*/ 	.short	0x010a
        /*0a16*/ 	.byte	0xff
	.zero		1


	//   ....[143]....
        /*0a18*/ 	.word	0x00009210
        /*0a1c*/ 	.word	0x00000002
        /*0a20*/ 	.word	0x00000068
        /*0a24*/ 	.short	0x010a
        /*0a26*/ 	.byte	0xff
	.zero		1


	//   ....[144]....
        /*0a28*/ 	.word	0x00009270
        /*0a2c*/ 	.word	0x00000002
        /*0a30*/ 	.word	0x00000068
        /*0a34*/ 	.short	0x010a
        /*0a36*/ 	.byte	0xff
	.zero		1


	//   ....[145]....
        /*0a38*/ 	.word	0x000092c0
        /*0a3c*/ 	.word	0x00000002
        /*0a40*/ 	.word	0x00000120
        /*0a44*/ 	.short	0x010a
        /*0a46*/ 	.byte	0xff
	.zero		1


	//   ....[146]....
        /*0a48*/ 	.word	0x00009320
        /*0a4c*/ 	.word	0x00000000
        /*0a50*/ 	.word	0x00000000
        /*0a54*/ 	.short	0x010a
        /*0a56*/ 	.byte	0xff
	.zero		1


	//   ....[147]....
        /*0a58*/ 	.word	0x00009380
        /*0a5c*/ 	.word	0x00000000
        /*0a60*/ 	.word	0x00000000
        /*0a64*/ 	.short	0x010a
        /*0a66*/ 	.byte	0xff
	.zero		1


	//   ....[148]....
        /*0a68*/ 	.word	0x000093e0
        /*0a6c*/ 	.word	0x00000000
        /*0a70*/ 	.word	0x00000000
        /*0a74*/ 	.short	0x010a
        /*0a76*/ 	.byte	0xff
	.zero		1


	//   ....[149]....
        /*0a78*/ 	.word	0x00009440
        /*0a7c*/ 	.word	0x00000000
        /*0a80*/ 	.word	0x00000000
        /*0a84*/ 	.short	0x010a
        /*0a86*/ 	.byte	0xff
	.zero		1


	//   ....[150]....
        /*0a88*/ 	.word	0x000094a0
        /*0a8c*/ 	.word	0x00000000
        /*0a90*/ 	.word	0x00000000
        /*0a94*/ 	.short	0x010a
        /*0a96*/ 	.byte	0xff
	.zero		1


	//   ....[151]....
        /*0a98*/ 	.word	0x00009500
        /*0a9c*/ 	.word	0x00000000
        /*0aa0*/ 	.word	0x00000000
        /*0aa4*/ 	.short	0x010a
        /*0aa6*/ 	.byte	0xff
	.zero		1


	//   ....[152]....
        /*0aa8*/ 	.word	0x00009560
        /*0aac*/ 	.word	0x00000000
        /*0ab0*/ 	.word	0x00000000
        /*0ab4*/ 	.short	0x010a
        /*0ab6*/ 	.byte	0xff
	.zero		1


	//   ....[153]....
        /*0ab8*/ 	.word	0x000095c0
        /*0abc*/ 	.word	0x00000000
        /*0ac0*/ 	.word	0x00000000
        /*0ac4*/ 	.short	0x010a
        /*0ac6*/ 	.byte	0xff
	.zero		1


	//   ....[154]....
        /*0ac8*/ 	.word	0x00009620
        /*0acc*/ 	.word	0x00000000
        /*0ad0*/ 	.word	0x00000000
        /*0ad4*/ 	.short	0x010a
        /*0ad6*/ 	.byte	0xff
	.zero		1


	//   ....[155]....
        /*0ad8*/ 	.word	0x00009680
        /*0adc*/ 	.word	0x00000000
        /*0ae0*/ 	.word	0x00000000
        /*0ae4*/ 	.short	0x010a
        /*0ae6*/ 	.byte	0xff
	.zero		1


	//   ....[156]....
        /*0ae8*/ 	.word	0x000096e0
        /*0aec*/ 	.word	0x00000000
        /*0af0*/ 	.word	0x00000000
        /*0af4*/ 	.short	0x010a
        /*0af6*/ 	.byte	0xff
	.zero		1


	//   ....[157]....
        /*0af8*/ 	.word	0x00009740
        /*0afc*/ 	.word	0x00000000
        /*0b00*/ 	.word	0x00000000
        /*0b04*/ 	.short	0x010a
        /*0b06*/ 	.byte	0xff
	.zero		1


	//   ....[158]....
        /*0b08*/ 	.word	0x00009790
        /*0b0c*/ 	.word	0x00000000
        /*0b10*/ 	.word	0x00000180
        /*0b14*/ 	.short	0x010a
        /*0b16*/ 	.byte	0xff
	.zero		1


	//   ....[159]....
        /*0b18*/ 	.word	0x000097f0
        /*0b1c*/ 	.word	0x00000000
        /*0b20*/ 	.word	0x00000130
        /*0b24*/ 	.short	0x010a
        /*0b26*/ 	.byte	0xff
	.zero		1


	//   ....[160]....
        /*0b28*/ 	.word	0x00009840
        /*0b2c*/ 	.word	0x00000000
        /*0b30*/ 	.word	0x00000120
        /*0b34*/ 	.short	0x010a
        /*0b36*/ 	.byte	0xff
	.zero		1


	//   ....[161]....
        /*0b38*/ 	.word	0x000098a0
        /*0b3c*/ 	.word	0x00000000
        /*0b40*/ 	.word	0x00000130
        /*0b44*/ 	.short	0x010a
        /*0b46*/ 	.byte	0xff
	.zero		1


	//   ....[162]....
        /*0b48*/ 	.word	0x00009900
        /*0b4c*/ 	.word	0x00000004
        /*0b50*/ 	.word	0x00000008
        /*0b54*/ 	.short	0x010a
        /*0b56*/ 	.byte	0xff
	.zero		1


	//   ....[163]....
        /*0b58*/ 	.word	0x000099e0
        /*0b5c*/ 	.word	0x00000002
        /*0b60*/ 	.word	0x00000008
        /*0b64*/ 	.short	0x010a
        /*0b66*/ 	.byte	0xff
	.zero		1


	//   ....[164]....
        /*0b68*/ 	.word	0x00009a30
        /*0b6c*/ 	.word	0x00000000
        /*0b70*/ 	.word	0x00000120
        /*0b74*/ 	.short	0x010a
        /*0b76*/ 	.byte	0xff
	.zero		1


	//   ....[165]....
        /*0b78*/ 	.word	0x00009a90
        /*0b7c*/ 	.word	0x00000000
        /*0b80*/ 	.word	0x00000160
        /*0b84*/ 	.short	0x010a
        /*0b86*/ 	.byte	0xff
	.zero		1


	//   ....[166]....
        /*0b88*/ 	.word	0x00009af0
        /*0b8c*/ 	.word	0x00000000
        /*0b90*/ 	.word	0x00000000
        /*0b94*/ 	.short	0x010a
        /*0b96*/ 	.byte	0xff
	.zero		1


	//   ....[167]....
        /*0b98*/ 	.word	0x00009b50
        /*0b9c*/ 	.word	0x00000000
        /*0ba0*/ 	.word	0x00000000
        /*0ba4*/ 	.short	0x010a
        /*0ba6*/ 	.byte	0xff
	.zero		1


	//   ....[168]....
        /*0ba8*/ 	.word	0x00009bb0
        /*0bac*/ 	.word	0x00000000
        /*0bb0*/ 	.word	0x00000000
        /*0bb4*/ 	.short	0x010a
        /*0bb6*/ 	.byte	0xff
	.zero		1


	//   ....[169]....
        /*0bb8*/ 	.word	0x00009c10
        /*0bbc*/ 	.word	0x00000000
        /*0bc0*/ 	.word	0x00000000
        /*0bc4*/ 	.short	0x010a
        /*0bc6*/ 	.byte	0xff
	.zero		1


	//   ....[170]....
        /*0bc8*/ 	.word	0x00009c70
        /*0bcc*/ 	.word	0x00000000
        /*0bd0*/ 	.word	0x000001a0
        /*0bd4*/ 	.short	0x010a
        /*0bd6*/ 	.byte	0xff
	.zero		1


	//   ....[171]....
        /*0bd8*/ 	.word	0x00009cc0
        /*0bdc*/ 	.word	0x00000000
        /*0be0*/ 	.word	0x00000120
        /*0be4*/ 	.short	0x010a
        /*0be6*/ 	.byte	0xff
	.zero		1


	//   ....[172]....
        /*0be8*/ 	.word	0x00009d20
        /*0bec*/ 	.word	0x00000000
        /*0bf0*/ 	.word	0x00000118
        /*0bf4*/ 	.short	0x010a
        /*0bf6*/ 	.byte	0xff
	.zero		1


	//   ....[173]....
        /*0bf8*/ 	.word	0x00009d80
        /*0bfc*/ 	.word	0x00000003
        /*0c00*/ 	.word	0x000000f0
        /*0c04*/ 	.short	0x010a
        /*0c06*/ 	.byte	0xff
	.zero		1


	//   ....[174]....
        /*0c08*/ 	.word	0x00009de0
        /*0c0c*/ 	.word	0x00000003
        /*0c10*/ 	.word	0x000000f8
        /*0c14*/ 	.short	0x010a
        /*0c16*/ 	.byte	0xff
	.zero		1


	//   ....[175]....
        /*0c18*/ 	.word	0x00009e40
        /*0c1c*/ 	.word	0x00000003
        /*0c20*/ 	.word	0x00000100
        /*0c24*/ 	.short	0x010a
        /*0c26*/ 	.byte	0xff
	.zero		1


	//   ....[176]....
        /*0c28*/ 	.word	0x00009ea0
        /*0c2c*/ 	.word	0x00000003
        /*0c30*/ 	.word	0x00000108
        /*0c34*/ 	.short	0x010a
        /*0c36*/ 	.byte	0xff
	.zero		1


	//   ....[177]....
        /*0c38*/ 	.word	0x00009f00
        /*0c3c*/ 	.word	0x00000000
        /*0c40*/ 	.word	0x000000f0
        /*0c44*/ 	.short	0x010a
        /*0c46*/ 	.byte	0xff
	.zero		1


	//   ....[178]....
        /*0c48*/ 	.word	0x00009f60
        /*0c4c*/ 	.word	0x00000000
        /*0c50*/ 	.word	0x000000f8
        /*0c54*/ 	.short	0x010a
        /*0c56*/ 	.byte	0xff
	.zero		1


	//   ....[179]....
        /*0c58*/ 	.word	0x00009fc0
        /*0c5c*/ 	.word	0x00000000
        /*0c60*/ 	.word	0x00000100
        /*0c64*/ 	.short	0x010a
        /*0c66*/ 	.byte	0xff
	.zero		1


	//   ....[180]....
        /*0c68*/ 	.word	0x0000a010
        /*0c6c*/ 	.word	0x00000000
        /*0c70*/ 	.word	0x00000120
        /*0c74*/ 	.short	0x010a
        /*0c76*/ 	.byte	0xff
	.zero		1


	//   ....[181]....
        /*0c78*/ 	.word	0x0000a070
        /*0c7c*/ 	.word	0x00000000
        /*0c80*/ 	.word	0x000000d0
        /*0c84*/ 	.short	0x010a
        /*0c86*/ 	.byte	0xff
	.zero		1


	//   ....[182]....
        /*0c88*/ 	.word	0x0000a0c0
        /*0c8c*/ 	.word	0x0000004e
        /*0c90*/ 	.word	0x00000140
        /*0c94*/ 	.short	0x010a
        /*0c96*/ 	.byte	0xff
	.zero		1


	//   ....[183]....
        /*0c98*/ 	.word	0x0000a110
        /*0c9c*/ 	.word	0x00000003
        /*0ca0*/ 	.word	0x000000d0
        /*0ca4*/ 	.short	0x010a
        /*0ca6*/ 	.byte	0xff
	.zero		1


	//   ....[184]....
        /*0ca8*/ 	.word	0x0000a160
        /*0cac*/ 	.word	0x00000057
        /*0cb0*/ 	.word	0x000000d0
        /*0cb4*/ 	.short	0x010a
        /*0cb6*/ 	.byte	0xff
	.zero		1


	//   ....[185]....
        /*0cb8*/ 	.word	0x0000a1b0
        /*0cbc*/ 	.word	0x0000005c
        /*0cc0*/ 	.word	0x000000d0
        /*0cc4*/ 	.short	0x010a
        /*0cc6*/ 	.byte	0xff
	.zero		1


	//----- nvinfo : EIATTR_NUM_MBARRIERS
	.align		4
.L_47:
        /*0cc8*/ 	.byte	0x03, 0x38
        /*0cca*/ 	.short	0x0035


	//----- nvinfo : EIATTR_EXIT_INSTR_OFFSETS
	.align		4
        /*0ccc*/ 	.byte	0x04, 0x1c
        /*0cce*/ 	.short	(.L_49 - .L_48)


	//   ....[0]....
.L_48:
        /*0cd0*/ 	.word	0x00003200


	//   ....[1]....
        /*0cd4*/ 	.word	0x00003700


	//   ....[2]....
        /*0cd8*/ 	.word	0x00003760


	//   ....[3]....
        /*0cdc*/ 	.word	0x00004ac0


	//   ....[4]....
        /*0ce0*/ 	.word	0x00005c80


	//   ....[5]....
        /*0ce4*/ 	.word	0x00005cc0


	//   ....[6]....
        /*0ce8*/ 	.word	0x00009090


	//   ....[7]....
        /*0cec*/ 	.word	0x00009100


	//   ....[8]....
        /*0cf0*/ 	.word	0x00009130


	//   ....[9]....
        /*0cf4*/ 	.word	0x000091a0


	//----- nvinfo : EIATTR_MAX_THREADS
	.align		4
.L_49:
        /*0cf8*/ 	.byte	0x04, 0x05
        /*0cfa*/ 	.short	(.L_51 - .L_50)
.L_50:
        /*0cfc*/ 	.word	0x00000100
        /*0d00*/ 	.word	0x00000001
        /*0d04*/ 	.word	0x00000001


	//----- nvinfo : EIATTR_CRS_STACK_SIZE
	.align		4
.L_51:
        /*0d08*/ 	.byte	0x04, 0x1e
        /*0d0a*/ 	.short	(.L_53 - .L_52)
.L_52:
        /*0d0c*/ 	.word	0x00000000


	//----- nvinfo : EIATTR_CBANK_PARAM_SIZE
	.align		4
.L_53:
        /*0d10*/ 	.byte	0x03, 0x19
        /*0d12*/ 	.short	0x0800


	//----- nvinfo : EIATTR_PARAM_CBANK
	.align		4
        /*0d14*/ 	.byte	0x04, 0x0a
        /*0d16*/ 	.short	(.L_55 - .L_54)
	.align		4
.L_54:
        /*0d18*/ 	.word	index@(.nv.constant0._ZN7cutlass13device_kernelINS_4gemm6kernel13GemmUniversalIN4cute5tupleIJiiiiEEENS1_10collective13CollectiveMmaINS1_35MainloopSm100TmaUmmaWarpSpecializedILi13ELi2ELi4ENS5_IJNS4_1CILi4EEENSA_ILi2EEENSA_ILi1EEEEEEEENS5_IJNSA_ILi128EEESG_NSA_ILi64EEEEEENS_6half_tENS5_IJSD_llEEESJ_SK_NS4_8TiledMMAINS4_8MMA_AtomIJNS4_26SM100_MMA_F16BF16_2x1SM_SSISJ_SJ_fLi128ELi128ELNS4_4UMMA5MajorE1ELSP_1ELNSO_7ScaleInE0ELSQ_0EEEEEENS4_6LayoutINS5_IJSD_SD_SD_EEENS5_IJNSA_ILi0EEESV_SV_EEEEENS5_IJNS4_10UnderscoreESY_SY_EEEEENS4_28SM100_TMA_2SM_LOAD_MULTICASTENS4_14ComposedLayoutINS4_7SwizzleILi3ELi4ELi3EEENS4_18smem_ptr_flag_bitsILi16EEENST_INS5_IJSH_NSA_ILi8EEEEEENS5_IJSD_SH_EEEEEEEvNS4_8identityES11_S1B_vS1C_EENS_8epilogue10collective18CollectiveEpilogueINS1E_23Sm100TmaWarpSpecializedILi4ELi2ELi16ELb1ELb0EEEJNS5_IJSH_SG_SH_EEENS5_IJNST_ISH_SD_EENST_INS5_IJNSA_ILi16EEESC_EEES19_EEEEESJ_NS5_IJlSD_lEEESJ_S1P_NS1E_6fusion15FusionCallbacksIS1I_NS1Q_17LinearCombinationISJ_fSJ_fLNS_15FloatRoundStyleE2EEES1J_S1O_JEEENS4_5SM1004TMEM4LOAD26SM100_TMEM_LOAD_32dp32b16xENS4_13SM90_TMA_LOADENS12_INS13_ILi1ELi4ELi3EEES16_NST_INS5_IJS17_S1L_EEENS5_IJS1L_SD_EEEEEEENS4_39AutoVectorizingCopyWithAssumedAlignmentILi128EEENS4_14SM90_TMA_STOREES25_S27_S27_EEEvvEEEEvNT_6ParamsE)
        /*0d1c*/ 	.short	0x0380
        /*0d1e*/ 	.short	0x0800


	//----- nvinfo : EIATTR_SW_WAR
	.align		4
.L_55:
        /*0d20*/ 	.byte	0x04, 0x36
        /*0d22*/ 	.short	(.L_57 - .L_56)
.L_56:
        /*0d24*/ 	.word	0x00000008
.L_57:


//--------------------- .nv.callgraph             --------------------------
	.section	.nv.callgraph,"",@"SHT_CUDA_CALLGRAPH"
	.align	4
	.sectionentsize	8
	.align		4
        /*0000*/ 	.word	0x00000000
	.align		4
        /*0004*/ 	.word	0xffffffff
	.align		4
        /*0008*/ 	.word	index@(_ZN7cutlass13device_kernelINS_4gemm6kernel13GemmUniversalIN4cute5tupleIJiiiiEEENS1_10collective13CollectiveMmaINS1_35MainloopSm100TmaUmmaWarpSpecializedILi13ELi2ELi4ENS5_IJNS4_1CILi4EEENSA_ILi2EEENSA_ILi1EEEEEEEENS5_IJNSA_ILi128EEESG_NSA_ILi64EEEEEENS_6half_tENS5_IJSD_llEEESJ_SK_NS4_8TiledMMAINS4_8MMA_AtomIJNS4_26SM100_MMA_F16BF16_2x1SM_SSISJ_SJ_fLi128ELi128ELNS4_4UMMA5MajorE1ELSP_1ELNSO_7ScaleInE0ELSQ_0EEEEEENS4_6LayoutINS5_IJSD_SD_SD_EEENS5_IJNSA_ILi0EEESV_SV_EEEEENS5_IJNS4_10UnderscoreESY_SY_EEEEENS4_28SM100_TMA_2SM_LOAD_MULTICASTENS4_14ComposedLayoutINS4_7SwizzleILi3ELi4ELi3EEENS4_18smem_ptr_flag_bitsILi16EEENST_INS5_IJSH_NSA_ILi8EEEEEENS5_IJSD_SH_EEEEEEEvNS4_8identityES11_S1B_vS1C_EENS_8epilogue10collective18CollectiveEpilogueINS1E_23Sm100TmaWarpSpecializedILi4ELi2ELi16ELb1ELb0EEEJNS5_IJSH_SG_SH_EEENS5_IJNST_ISH_SD_EENST_INS5_IJNSA_ILi16EEESC_EEES19_EEEEESJ_NS5_IJlSD_lEEESJ_S1P_NS1E_6fusion15FusionCallbacksIS1I_NS1Q_17LinearCombinationISJ_fSJ_fLNS_15FloatRoundStyleE2EEES1J_S1O_JEEENS4_5SM1004TMEM4LOAD26SM100_TMEM_LOAD_32dp32b16xENS4_13SM90_TMA_LOADENS12_INS13_ILi1ELi4ELi3EEES16_NST_INS5_IJS17_S1L_EEENS5_IJS1L_SD_EEEEEEENS4_39AutoVectorizingCopyWithAssumedAlignmentILi128EEENS4_14SM90_TMA_STOREES25_S27_S27_EEEvvEEEEvNT_6ParamsE)
	.align		4
        /*000c*/ 	.word	index@(__assertfail)
	.align		4
        /*0010*/ 	.word	0x00000000
	.align		4
        /*0014*/ 	.word	0xfffffffe
	.align		4
        /*0018*/ 	.word	0x00000000
	.align		4
        /*001c*/ 	.word	0xfffffffd
	.align		4
        /*0020*/ 	.word	0x00000000
	.align		4
        /*0024*/ 	.word	0xfffffffc


//--------------------- .nv.constant4             --------------------------
	.section	.nv.constant4,"a",@progbits
	.align	8
	.align		8
.nv.constant4:
        /*0000*/ 	.dword	__assertfail
	.align		8
        /*0008*/ 	.dword	__unnamed_1
	.align		8
        /*0010*/ 	.dword	__unnamed_2
	.align		8
        /*0018*/ 	.dword	_ZN40_INTERNAL_35cacac1_4_k_cu_22279766_338334cuda3std3__45__cpo5beginE
	.align		8
        /*0020*/ 	.dword	_ZN40_INTERNAL_35cacac1_4_k_cu_22279766_338334cuda3std3__45__cpo3endE
	.align		8
        /*0028*/ 	.dword	_ZN40_INTERNAL_35cacac1_4_k_cu_22279766_338334cuda3std3__45__cpo6cbeginE
	.align		8
        /*0030*/ 	.dword	_ZN40_INTERNAL_35cacac1_4_k_cu_22279766_338334cuda3std3__45__cpo4cendE
	.align		8
        /*0038*/ 	.dword	_ZN40_INTERNAL_35cacac1_4_k_cu_22279766_338334cuda3std3__442_GLOBAL__N__35cacac1_4_k_cu_22279766_338336ignoreE
	.align		8
        /*0040*/ 	.dword	_ZN40_INTERNAL_35cacac1_4_k_cu_22279766_338334cuda3std3__419piecewise_constructE
	.align		8
        /*0048*/ 	.dword	_ZN40_INTERNAL_35cacac1_4_k_cu_22279766_338334cuda3std3__48in_placeE
	.align		8
        /*0050*/ 	.dword	_ZN40_INTERNAL_35cacac1_4_k_cu_22279766_338334cuda3std6ranges3__45__cpo4swapE
	.align		8
        /*0058*/ 	.dword	_ZN40_INTERNAL_35cacac1_4_k_cu_22279766_338334cuda3std6ranges3__45__cpo9iter_moveE
	.align		8
        /*0060*/ 	.dword	_ZN40_INTERNAL_35cacac1_4_k_cu_22279766_338334cute7productE
	.align		8
        /*0068*/ 	.dword	_ZN40_INTERNAL_35cacac1_4_k_cu_22279766_338334cute1_E
	.align		8
        /*0070*/ 	.dword	$str$25
	.align		8
        /*0078*/ 	.dword	$str$26
	.align		8
        /*0080*/ 	.dword	$str$27
	.align		8
        /*0088*/ 	.dword	$str$28


//--------------------- .text._ZN7cutlass13device_kernelINS_4gemm6kernel13GemmUniversalIN4cute5tupleIJiiiiEEENS1_10collective13CollectiveMmaINS1_35MainloopSm100TmaUmmaWarpSpecializedILi13ELi2ELi4ENS5_IJNS4_1CILi4EEENSA_ILi2EEENSA_ILi1EEEEEEEENS5_IJNSA_ILi128EEESG_NSA_ILi64EEEEEENS_6half_tENS5_IJSD_llEEESJ_SK_NS4_8TiledMMAINS4_8MMA_AtomIJNS4_26SM100_MMA_F16BF16_2x1SM_SSISJ_SJ_fLi128ELi128ELNS4_4UMMA5MajorE1ELSP_1ELNSO_7ScaleInE0ELSQ_0EEEEEENS4_6LayoutINS5_IJSD_SD_SD_EEENS5_IJNSA_ILi0EEESV_SV_EEEEENS5_IJNS4_10UnderscoreESY_SY_EEEEENS4_28SM100_TMA_2SM_LOAD_MULTICASTENS4_14ComposedLayoutINS4_7SwizzleILi3ELi4ELi3EEENS4_18smem_ptr_flag_bitsILi16EEENST_INS5_IJSH_NSA_ILi8EEEEEENS5_IJSD_SH_EEEEEEEvNS4_8identityES11_S1B_vS1C_EENS_8epilogue10collective18CollectiveEpilogueINS1E_23Sm100TmaWarpSpecializedILi4ELi2ELi16ELb1ELb0EEEJNS5_IJSH_SG_SH_EEENS5_IJNST_ISH_SD_EENST_INS5_IJNSA_ILi16EEESC_EEES19_EEEEESJ_NS5_IJlSD_lEEESJ_S1P_NS1E_6fusion15FusionCallbacksIS1I_NS1Q_17LinearCombinationISJ_fSJ_fLNS_15FloatRoundStyleE2EEES1J_S1O_JEEENS4_5SM1004TMEM4LOAD26SM100_TMEM_LOAD_32dp32b16xENS4_13SM90_TMA_LOADENS12_INS13_ILi1ELi4ELi3EEES16_NST_INS5_IJS17_S1L_EEENS5_IJS1L_SD_EEEEEEENS4_39AutoVectorizingCopyWithAssumedAlignmentILi128EEENS4_14SM90_TMA_STOREES25_S27_S27_EEEvvEEEEvNT_6ParamsE --------------------------
	.section	.text._ZN7cutlass13device_kernelINS_4gemm6kernel13GemmUniversalIN4cute5tupleIJiiiiEEENS1_10collective13CollectiveMmaINS1_35MainloopSm100TmaUmmaWarpSpecializedILi13ELi2ELi4ENS5_IJNS4_1CILi4EEENSA_ILi2EEENSA_ILi1EEEEEEEENS5_IJNSA_ILi128EEESG_NSA_ILi64EEEEEENS_6half_tENS5_IJSD_llEEESJ_SK_NS4_8TiledMMAINS4_8MMA_AtomIJNS4_26SM100_MMA_F16BF16_2x1SM_SSISJ_SJ_fLi128ELi128ELNS4_4UMMA5MajorE1ELSP_1ELNSO_7ScaleInE0ELSQ_0EEEEEENS4_6LayoutINS5_IJSD_SD_SD_EEENS5_IJNSA_ILi0EEESV_SV_EEEEENS5_IJNS4_10UnderscoreESY_SY_EEEEENS4_28SM100_TMA_2SM_LOAD_MULTICASTENS4_14ComposedLayoutINS4_7SwizzleILi3ELi4ELi3EEENS4_18smem_ptr_flag_bitsILi16EEENST_INS5_IJSH_NSA_ILi8EEEEEENS5_IJSD_SH_EEEEEEEvNS4_8identityES11_S1B_vS1C_EENS_8epilogue10collective18CollectiveEpilogueINS1E_23Sm100TmaWarpSpecializedILi4ELi2ELi16ELb1ELb0EEEJNS5_IJSH_SG_SH_EEENS5_IJNST_ISH_SD_EENST_INS5_IJNSA_ILi16EEESC_EEES19_EEEEESJ_NS5_IJlSD_lEEESJ_S1P_NS1E_6fusion15FusionCallbacksIS1I_NS1Q_17LinearCombinationISJ_fSJ_fLNS_15FloatRoundStyleE2EEES1J_S1O_JEEENS4_5SM1004TMEM4LOAD26SM100_TMEM_LOAD_32dp32b16xENS4_13SM90_TMA_LOADENS12_INS13_ILi1ELi4ELi3EEES16_NST_INS5_IJS17_S1L_EEENS5_IJS1L_SD_EEEEEEENS4_39AutoVectorizingCopyWithAssumedAlignmentILi128EEENS4_14SM90_TMA_STOREES25_S27_S27_EEEvvEEEEvNT_6ParamsE,"ax",@progbits
	.align	128
.text._ZN7cutlass13device_kernelINS_4gemm6kernel13GemmUniversalIN4cute5tupleIJiiiiEEENS1_10collective13CollectiveMmaINS1_35MainloopSm100TmaUmmaWarpSpecializedILi13ELi2ELi4ENS5_IJNS4_1CILi4EEENSA_ILi2EEENSA_ILi1EEEEEEEENS5_IJNSA_ILi128EEESG_NSA_ILi64EEEEEENS_6half_tENS5_IJSD_llEEESJ_SK_NS4_8TiledMMAINS4_8MMA_AtomIJNS4_26SM100_MMA_F16BF16_2x1SM_SSISJ_SJ_fLi128ELi128ELNS4_4UMMA5MajorE1ELSP_1ELNSO_7ScaleInE0ELSQ_0EEEEEENS4_6LayoutINS5_IJSD_SD_SD_EEENS5_IJNSA_ILi0EEESV_SV_EEEEENS5_IJNS4_10UnderscoreESY_SY_EEEEENS4_28SM100_TMA_2SM_LOAD_MULTICASTENS4_14ComposedLayoutINS4_7SwizzleILi3ELi4ELi3EEENS4_18smem_ptr_flag_bitsILi16EEENST_INS5_IJSH_NSA_ILi8EEEEEENS5_IJSD_SH_EEEEEEEvNS4_8identityES11_S1B_vS1C_EENS_8epilogue10collective18CollectiveEpilogueINS1E_23Sm100TmaWarpSpecializedILi4ELi2ELi16ELb1ELb0EEEJNS5_IJSH_SG_SH_EEENS5_IJNST_ISH_SD_EENST_INS5_IJNSA_ILi16EEESC_EEES19_EEEEESJ_NS5_IJlSD_lEEESJ_S1P_NS1E_6fusion15FusionCallbacksIS1I_NS1Q_17LinearCombinationISJ_fSJ_fLNS_15FloatRoundStyleE2EEES1J_S1O_JEEENS4_5SM1004TMEM4LOAD26SM100_TMEM_LOAD_32dp32b16xENS4_13SM90_TMA_LOADENS12_INS13_ILi1ELi4ELi3EEES16_NST_INS5_IJS17_S1L_EEENS5_IJS1L_SD_EEEEEEENS4_39AutoVectorizingCopyWithAssumedAlignmentILi128EEENS4_14SM90_TMA_STOREES25_S27_S27_EEEvvEEEEvNT_6ParamsE:
        .type           _ZN7cutlass13device_kernelINS_4gemm6kernel13GemmUniversalIN4cute5tupleIJiiiiEEENS1_10collective13CollectiveMmaINS1_35MainloopSm100TmaUmmaWarpSpecializedILi13ELi2ELi4ENS5_IJNS4_1CILi4EEENSA_ILi2EEENSA_ILi1EEEEEEEENS5_IJNSA_ILi128EEESG_NSA_ILi64EEEEEENS_6half_tENS5_IJSD_llEEESJ_SK_NS4_8TiledMMAINS4_8MMA_AtomIJNS4_26SM100_MMA_F16BF16_2x1SM_SSISJ_SJ_fLi128ELi128ELNS4_4UMMA5MajorE1ELSP_1ELNSO_7ScaleInE0ELSQ_0EEEEEENS4_6LayoutINS5_IJSD_SD_SD_EEENS5_IJNSA_ILi0EEESV_SV_EEEEENS5_IJNS4_10UnderscoreESY_SY_EEEEENS4_28SM100_TMA_2SM_LOAD_MULTICASTENS4_14ComposedLayoutINS4_7SwizzleILi3ELi4ELi3EEENS4_18smem_ptr_flag_bitsILi16EEENST_INS5_IJSH_NSA_ILi8EEEEEENS5_IJSD_SH_EEEEEEEvNS4_8identityES11_S1B_vS1C_EENS_8epilogue10collective18CollectiveEpilogueINS1E_23Sm100TmaWarpSpecializedILi4ELi2ELi16ELb1ELb0EEEJNS5_IJSH_SG_SH_EEENS5_IJNST_ISH_SD_EENST_INS5_IJNSA_ILi16EEESC_EEES19_EEEEESJ_NS5_IJlSD_lEEESJ_S1P_NS1E_6fusion15FusionCallbacksIS1I_NS1Q_17LinearCombinationISJ_fSJ_fLNS_15FloatRoundStyleE2EEES1J_S1O_JEEENS4_5SM1004TMEM4LOAD26SM100_TMEM_LOAD_32dp32b16xENS4_13SM90_TMA_LOADENS12_INS13_ILi1ELi4ELi3EEES16_NST_INS5_IJS17_S1L_EEENS5_IJS1L_SD_EEEEEEENS4_39AutoVectorizingCopyWithAssumedAlignmentILi128EEENS4_14SM90_TMA_STOREES25_S27_S27_EEEvvEEEEvNT_6ParamsE,@function
        .size           _ZN7cutlass13device_kernelINS_4gemm6kernel13GemmUniversalIN4cute5tupleIJiiiiEEENS1_10collective13CollectiveMmaINS1_35MainloopSm100TmaUmmaWarpSpecializedILi13ELi2ELi4ENS5_IJNS4_1CILi4EEENSA_ILi2EEENSA_ILi1EEEEEEEENS5_IJNSA_ILi128EEESG_NSA_ILi64EEEEEENS_6half_tENS5_IJSD_llEEESJ_SK_NS4_8TiledMMAINS4_8MMA_AtomIJNS4_26SM100_MMA_F16BF16_2x1SM_SSISJ_SJ_fLi128ELi128ELNS4_4UMMA5MajorE1ELSP_1ELNSO_7ScaleInE0ELSQ_0EEEEEENS4_6LayoutINS5_IJSD_SD_SD_EEENS5_IJNSA_ILi0EEESV_SV_EEEEENS5_IJNS4_10UnderscoreESY_SY_EEEEENS4_28SM100_TMA_2SM_LOAD_MULTICASTENS4_14ComposedLayoutINS4_7SwizzleILi3ELi4ELi3EEENS4_18smem_ptr_flag_bitsILi16EEENST_INS5_IJSH_NSA_ILi8EEEEEENS5_IJSD_SH_EEEEEEEvNS4_8identityES11_S1B_vS1C_EENS_8epilogue10collective18CollectiveEpilogueINS1E_23Sm100TmaWarpSpecializedILi4ELi2ELi16ELb1ELb0EEEJNS5_IJSH_SG_SH_EEENS5_IJNST_ISH_SD_EENST_INS5_IJNSA_ILi16EEESC_EEES19_EEEEESJ_NS5_IJlSD_lEEESJ_S1P_NS1E_6fusion15FusionCallbacksIS1I_NS1Q_17LinearCombinationISJ_fSJ_fLNS_15FloatRoundStyleE2EEES1J_S1O_JEEENS4_5SM1004TMEM4LOAD26SM100_TMEM_LOAD_32dp32b16xENS4_13SM90_TMA_LOADENS12_INS13_ILi1ELi4ELi3EEES16_NST_INS5_IJS17_S1L_EEENS5_IJS1L_SD_EEEEEEENS4_39AutoVectorizingCopyWithAssumedAlignmentILi128EEENS4_14SM90_TMA_STOREES25_S27_S27_EEEvvEEEEvNT_6ParamsE,(.L_x_227 - _ZN7cutlass13device_kernelINS_4gemm6kernel13GemmUniversalIN4cute5tupleIJiiiiEEENS1_10collective13CollectiveMmaINS1_35MainloopSm100TmaUmmaWarpSpecializedILi13ELi2ELi4ENS5_IJNS4_1CILi4EEENSA_ILi2EEENSA_ILi1EEEEEEEENS5_IJNSA_ILi128EEESG_NSA_ILi64EEEEEENS_6half_tENS5_IJSD_llEEESJ_SK_NS4_8TiledMMAINS4_8MMA_AtomIJNS4_26SM100_MMA_F16BF16_2x1SM_SSISJ_SJ_fLi128ELi128ELNS4_4UMMA5MajorE1ELSP_1ELNSO_7ScaleInE0ELSQ_0EEEEEENS4_6LayoutINS5_IJSD_SD_SD_EEENS5_IJNSA_ILi0EEESV_SV_EEEEENS5_IJNS4_10UnderscoreESY_SY_EEEEENS4_28SM100_TMA_2SM_LOAD_MULTICASTENS4_14ComposedLayoutINS4_7SwizzleILi3ELi4ELi3EEENS4_18smem_ptr_flag_bitsILi16EEENST_INS5_IJSH_NSA_ILi8EEEEEENS5_IJSD_SH_EEEEEEEvNS4_8identityES11_S1B_vS1C_EENS_8epilogue10collective18CollectiveEpilogueINS1E_23Sm100TmaWarpSpecializedILi4ELi2ELi16ELb1ELb0EEEJNS5_IJSH_SG_SH_EEENS5_IJNST_ISH_SD_EENST_INS5_IJNSA_ILi16EEESC_EEES19_EEEEESJ_NS5_IJlSD_lEEESJ_S1P_NS1E_6fusion15FusionCallbacksIS1I_NS1Q_17LinearCombinationISJ_fSJ_fLNS_15FloatRoundStyleE2EEES1J_S1O_JEEENS4_5SM1004TMEM4LOAD26SM100_TMEM_LOAD_32dp32b16xENS4_13SM90_TMA_LOADENS12_INS13_ILi1ELi4ELi3EEES16_NST_INS5_IJS17_S1L_EEENS5_IJS1L_SD_EEEEEEENS4_39AutoVectorizingCopyWithAssumedAlignmentILi128EEENS4_14SM90_TMA_STOREES25_S27_S27_EEEvvEEEEvNT_6ParamsE)
        .other          _ZN7cutlass13device_kernelINS_4gemm6kernel13GemmUniversalIN4cute5tupleIJiiiiEEENS1_10collective13CollectiveMmaINS1_35MainloopSm100TmaUmmaWarpSpecializedILi13ELi2ELi4ENS5_IJNS4_1CILi4EEENSA_ILi2EEENSA_ILi1EEEEEEEENS5_IJNSA_ILi128EEESG_NSA_ILi64EEEEEENS_6half_tENS5_IJSD_llEEESJ_SK_NS4_8TiledMMAINS4_8MMA_AtomIJNS4_26SM100_MMA_F16BF16_2x1SM_SSISJ_SJ_fLi128ELi128ELNS4_4UMMA5MajorE1ELSP_1ELNSO_7ScaleInE0ELSQ_0EEEEEENS4_6LayoutINS5_IJSD_SD_SD_EEENS5_IJNSA_ILi0EEESV_SV_EEEEENS5_IJNS4_10UnderscoreESY_SY_EEEEENS4_28SM100_TMA_2SM_LOAD_MULTICASTENS4_14ComposedLayoutINS4_7SwizzleILi3ELi4ELi3EEENS4_18smem_ptr_flag_bitsILi16EEENST_INS5_IJSH_NSA_ILi8EEEEEENS5_IJSD_SH_EEEEEEEvNS4_8identityES11_S1B_vS1C_EENS_8epilogue10collective18CollectiveEpilogueINS1E_23Sm100TmaWarpSpecializedILi4ELi2ELi16ELb1ELb0EEEJNS5_IJSH_SG_SH_EEENS5_IJNST_ISH_SD_EENST_INS5_IJNSA_ILi16EEESC_EEES19_EEEEESJ_NS5_IJlSD_lEEESJ_S1P_NS1E_6fusion15FusionCallbacksIS1I_NS1Q_17LinearCombinationISJ_fSJ_fLNS_15FloatRoundStyleE2EEES1J_S1O_JEEENS4_5SM1004TMEM4LOAD26SM100_TMEM_LOAD_32dp32b16xENS4_13SM90_TMA_LOADENS12_INS13_ILi1ELi4ELi3EEES16_NST_INS5_IJS17_S1L_EEENS5_IJS1L_SD_EEEEEEENS4_39AutoVectorizingCopyWithAssumedAlignmentILi128EEENS4_14SM90_TMA_STOREES25_S27_S27_EEEvvEEEEvNT_6ParamsE,@"STO_CUDA_ENTRY STV_DEFAULT"
_ZN7cutlass13device_kernelINS_4gemm6kernel13GemmUniversalIN4cute5tupleIJiiiiEEENS1_10collective13CollectiveMmaINS1_35MainloopSm100TmaUmmaWarpSpecializedILi13ELi2ELi4ENS5_IJNS4_1CILi4EEENSA_ILi2EEENSA_ILi1EEEEEEEENS5_IJNSA_ILi128EEESG_NSA_ILi64EEEEEENS_6half_tENS5_IJSD_llEEESJ_SK_NS4_8TiledMMAINS4_8MMA_AtomIJNS4_26SM100_MMA_F16BF16_2x1SM_SSISJ_SJ_fLi128ELi128ELNS4_4UMMA5MajorE1ELSP_1ELNSO_7ScaleInE0ELSQ_0EEEEEENS4_6LayoutINS5_IJSD_SD_SD_EEENS5_IJNSA_ILi0EEESV_SV_EEEEENS5_IJNS4_10UnderscoreESY_SY_EEEEENS4_28SM100_TMA_2SM_LOAD_MULTICASTENS4_14ComposedLayoutINS4_7SwizzleILi3ELi4ELi3EEENS4_18smem_ptr_flag_bitsILi16EEENST_INS5_IJSH_NSA_ILi8EEEEEENS5_IJSD_SH_EEEEEEEvNS4_8identityES11_S1B_vS1C_EENS_8epilogue10collective18CollectiveEpilogueINS1E_23Sm100TmaWarpSpecializedILi4ELi2ELi16ELb1ELb0EEEJNS5_IJSH_SG_SH_EEENS5_IJNST_ISH_SD_EENST_INS5_IJNSA_ILi16EEESC_EEES19_EEEEESJ_NS5_IJlSD_lEEESJ_S1P_NS1E_6fusion15FusionCallbacksIS1I_NS1Q_17LinearCombinationISJ_fSJ_fLNS_15FloatRoundStyleE2EEES1J_S1O_JEEENS4_5SM1004TMEM4LOAD26SM100_TMEM_LOAD_32dp32b16xENS4_13SM90_TMA_LOADENS12_INS13_ILi1ELi4ELi3EEES16_NST_INS5_IJS17_S1L_EEENS5_IJS1L_SD_EEEEEEENS4_39AutoVectorizingCopyWithAssumedAlignmentILi128EEENS4_14SM90_TMA_STOREES25_S27_S27_EEEvvEEEEvNT_6ParamsE:
[----:B------:R-:W1:Y:S01]  /*0000*/  LDC R1, c[0x0][0x37c] ;  /* 0x0000df00ff017b82 */ /* 0x000e620000000800 */
[----:B------:R-:W2:Y:S01]  /*0010*/  S2R R76, SR_TID.X ;  /* 0x00000000004c7919 */ /* 0x000ea20000002100 */
[----:B------:R-:W3:Y:S06]  /*0020*/  LDCU.64 UR6, c[0x0][0x890] ;  /* 0x00011200ff0677ac */ /* 0x000eec0008000a00 */
[----:B------:R-:W4:Y:S01]  /*0030*/  S2UR UR37, SR_CgaCtaId ;  /* 0x00000000002579c3 */ /* 0x000f220000008800 */
[----:B------:R-:W-:Y:S01]  /*0040*/  PRMT R63, RZ, 0x7610, R63 ;  /* 0x00007610ff3f7816 */ /* 0x000fe2000000003f */
[----:B------:R-:W1:Y:S01]  /*0050*/  LDCU.64 UR46, c[0x0][0x358] ;  /* 0x00006b00ff2e77ac */ /* 0x000e620008000a00 */
[----:B------:R-:W-:-:S02]  /*0060*/  ELECT P0, URZ, PT ;  /* 0x0000000000ff782f */ /* 0x000fc40003800000 */
[----:B---3--:R-:W-:-:S04]  /*0070*/  ISETP.NE.U32.AND P1, PT, RZ, UR6, PT ;  /* 0x00000006ff007c0c */ /* 0x008fc8000bf25070 */
[----:B------:R-:W-:Y:S01]  /*0080*/  ISETP.NE.AND.EX P2, PT, RZ, UR7, PT, P1 ;  /* 0x00000007ff007c0c */ /* 0x000fe2000bf45310 */
[----:B----4-:R-:W-:Y:S02]  /*0090*/  ULOP3.LUT UR9, UR37, 0x1, URZ, 0xc0, !UPT ;  /* 0x0000000125097892 */ /* 0x010fe4000f8ec0ff */
[----:B------:R-:W-:Y:S01]  /*00a0*/  ULOP3.LUT UR8, UR37, 0x1, URZ, 0x3c, !UPT ;  /* 0x0000000125087892 */ /* 0x000fe2000f8e3cff */
[----:B--2---:R-:W-:-:S05]  /*00b0*/  SHF.R.U32.HI R70, RZ, 0x5, R76 ;  /* 0x00000005ff467819 */ /* 0x004fca000001164c */
[----:B------:R-:W2:Y:S02]  /*00c0*/  SHFL.IDX PT, R0, R70, RZ, 0x1f ;  /* 0x00001fff46007589 */ /* 0x000ea400000e0000 */
[----:B--2---:R-:W-:Y:S02]  /*00d0*/  R2UR UR10, R0 ;  /* 0x00000000000a72ca */ /* 0x004fe400000e0000 */
[----:B-1----:R-:W-:Y:S05]  /*00e0*/  @P2 BRA `(.L_x_0) ;  /* 0x00000000002c2947 */ /* 0x002fea0003800000 */
[----:B------:R-:W1:Y:S02]  /*00f0*/  LDCU.64 UR4, c[0x0][0x888] ;  /* 0x00011100ff0477ac */ /* 0x000e640008000a00 */
[----:B-1----:R-:W-:-:S04]  /*0100*/  UISETP.NE.U32.AND UP0, UPT, UR4, URZ, UPT ;  /* 0x000000ff0400728c */ /* 0x002fc8000bf05070 */
[----:B------:R-:W-:-:S09]  /*0110*/  UISETP.NE.AND.EX UP0, UPT, UR5, URZ, UPT, UP0 ;  /* 0x000000ff0500728c */ /* 0x000fd2000bf05300 */
[----:B------:R-:W-:Y:S05]  /*0120*/  BRA.U !UP0, `(.L_x_1) ;  /* 0x0000000108107547 */ /* 0x000fea000b800000 */
[----:B------:R-:W1:Y:S02]  /*0130*/  LDC.64 R2, c[0x0][0x888] ;  /* 0x00022200ff027b82 */ /* 0x000e640000000a00 */
[----:B-1----:R1:W5:Y:S01]  /*0140*/  LDG.E R35, desc[UR46][R2.64] ;  /* 0x0000002e02237981 */ /* 0x002362000c1e1900 */
[----:B------:R-:W-:Y:S01]  /*0150*/  HFMA2 R63, -RZ, RZ, 0, 5.9604644775390625e-08 ;  /* 0x00000001ff3f7431 */ /* 0x000fe200000001ff */
[----:B------:R-:W-:Y:S05]  /*0160*/  BRA `(.L_x_0) ;  /* 0x00000000000c7947 */ /* 0x000fea0003800000 */
.L_x_1:
[----:B------:R-:W1:Y:S01]  /*0170*/  LDCU UR4, c[0x0][0x880] ;  /* 0x00011000ff0477ac */ /* 0x000e620008000800 */
[----:B------:R-:W-:Y:S01]  /*0180*/  HFMA2 R63, -RZ, RZ, 0, 5.9604644775390625e-08 ;  /* 0x00000001ff3f7431 */ /* 0x000fe200000001ff */
[----:B-1----:R-:W-:-:S07]  /*0190*/  MOV R35, UR4 ;  /* 0x0000000400237c02 */ /* 0x002fce0008000f00 */
.L_x_0:
[----:B------:R-:W2:Y:S02]  /*01a0*/  LDCU.64 UR4, c[0x0][0x8b0] ;  /* 0x00011600ff0477ac */ /* 0x000ea40008000a00 */
[----:B--2---:R-:W-:-:S04]  /*01b0*/  UISETP.NE.U32.AND UP0, UPT, UR4, URZ, UPT ;  /* 0x000000ff0400728c */ /* 0x004fc8000bf05070 */
[----:B------:R-:W-:-:S09]  /*01c0*/  UISETP.NE.AND.EX UP0, UPT, UR5, URZ, UPT, UP0 ;  /* 0x000000ff0500728c */ /* 0x000fd2000bf05300 */
[----:B------:R-:W-:Y:S05]  /*01d0*/  BRA.U UP0, `(.L_x_2) ;  /* 0x0000000100247547 */ /* 0x000fea000b800000 */
[----:B------:R-:W2:Y:S02]  /*01e0*/  LDCU.64 UR4, c[0x0][0x8a8] ;  /* 0x00011500ff0477ac */ /* 0x000ea40008000a00 */
[----:B--2---:R-:W-:-:S04]  /*01f0*/  UISETP.NE.U32.AND UP0, UPT, UR4, URZ, UPT ;  /* 0x000000ff0400728c */ /* 0x004fc8000bf05070 */
[----:B------:R-:W-:-:S09]  /*0200*/  UISETP.NE.AND.EX UP0, UPT, UR5, URZ, UPT, UP0 ;  /* 0x000000ff0500728c */ /* 0x000fd2000bf05300 */
[----:B------:R-:W-:Y:S05]  /*0210*/  BRA.U !UP0, `(.L_x_3) ;  /* 0x00000001080c7547 */ /* 0x000fea000b800000 */
[----:B------:R-:W2:Y:S02]  /*0220*/  LDC.64 R32, c[0x0][0x8a8] ;  /* 0x00022a00ff207b82 */ /* 0x000ea40000000a00 */
[----:B--2---:R2:W5:Y:S01]  /*0230*/  LDG.E R32, desc[UR46][R32.64] ;  /* 0x0000002e20207981 */ /* 0x004562000c1e1900 */
[----:B------:R-:W-:Y:S05]  /*0240*/  BRA `(.L_x_2) ;  /* 0x0000000000087947 */ /* 0x000fea0003800000 */
.L_x_3:
[----:B------:R-:W2:Y:S02]  /*0250*/  LDCU UR4, c[0x0][0x8a0] ;  /* 0x00011400ff0477ac */ /* 0x000ea40008000800 */
[----:B--2---:R-:W-:Y:S02]  /*0260*/  MOV R32, UR4 ;  /* 0x0000000400207c02 */ /* 0x004fe40008000f00 */
.L_x_2:
[----:B------:R-:W-:Y:S01]  /*0270*/  IMAD.U32 R0, RZ, RZ, UR10 ;  /* 0x0000000aff007e24 */ /* 0x000fe2000f8e00ff */
[----:B------:R-:W-:Y:S04]  /*0280*/  BSSY.RECONVERGENT B0, `(.L_x_4) ;  /* 0x000000c000007945 */ /* 0x000fe80003800200 */
[C---:B------:R-:W-:Y:S02]  /*0290*/  ISETP.NE.OR P3, PT, R0.reuse, 0x1, !P0 ;  /* 0x000000010000780c */ /* 0x040fe40004765670 */
[----:B------:R-:W-:-:S11]  /*02a0*/  ISETP.NE.OR P2, PT, R0, 0x3, !P0 ;  /* 0x000000030000780c */ /* 0x000fd60004745670 */
[----:B------:R-:W-:Y:S05]  /*02b0*/  @P3 BRA `(.L_x_5) ;  /* 0x0000000000203947 */ /* 0x000fea0003800000 */
[----:B------:R-:W3:Y:S02]  /*02c0*/  LDCU.64 UR4, c[0x0][0x348] ;  /* 0x00006900ff0477ac */ /* 0x000ee40008000a00 */
[----:B---3--:R-:W-:Y:S02]  /*02d0*/  UIADD3 UR12, UP1, UPT, UR4, 0x80, URZ ;  /* 0x00000080040c7890 */ /* 0x008fe4000ff3e0ff */
[----:B------:R-:W-:Y:S02]  /*02e0*/  UIADD3 UR4, UP0, UPT, UR4, 0x180, URZ ;  /* 0x0000018004047890 */ /* 0x000fe4000ff1e0ff */
[----:B------:R-:W-:Y:S02]  /*02f0*/  UIADD3.X UR13, UPT, UPT, URZ, UR5, URZ, UP1, !UPT ;  /* 0x00000005ff0d7290 */ /* 0x000fe40008ffe4ff */
[----:B------:R-:W-:-:S07]  /*0300*/  UIADD3.X UR5, UPT, UPT, URZ, UR5, URZ, UP0, !UPT ;  /* 0x00000005ff057290 */ /* 0x000fce00087fe4ff */
[----:B------:R3:W-:Y:S02]  /*0310*/  UTMACCTL.PF [UR12] ;  /* 0x000000000c0079b9 */ /* 0x0007e40008040000 */
[----:B------:R3:W-:Y:S02]  /*0320*/  UTMACCTL.PF [UR4] ;  /* 0x00000000040079b9 */ /* 0x0007e40008040000 */
[----:B---3--:R-:W-:Y:S01]  /*0330*/  NOP ;  /* 0x0000000000007918 */ /* 0x008fe20000000000 */
.L_x_5:
[----:B------:R-:W-:Y:S05]  /*0340*/  BSYNC.RECONVERGENT B0 ;  /* 0x0000000000007941 */ /* 0x000fea0003800200 */
.L_x_4:
[----:B------:R-:W-:Y:S04]  /*0350*/  BSSY.RECONVERGENT B0, `(.L_x_6) ;  /* 0x000000a000007945 */ /* 0x000fe80003800200 */
        /* <DEDUP_REMOVED lines=9> */
.L_x_7:
[----:B------:R-:W-:Y:S05]  /*03f0*/  BSYNC.RECONVERGENT B0 ;  /* 0x0000000000007941 */ /* 0x000fea0003800200 */
.L_x_6:
[----:B------:R-:W3:Y:S01]  /*0400*/  LDCU.64 UR4, c[0x0][0x888] ;  /* 0x00011100ff0477ac */ /* 0x000ee20008000a00 */
[----:B------:R-:W-:Y:S01]  /*0410*/  ISETP.NE.AND.EX P1, PT, RZ, UR7, PT, P1 ;  /* 0x00000007ff007c0c */ /* 0x000fe2000bf25310 */
[----:B------:R-:W-:Y:S01]  /*0420*/  UPLOP3.LUT UP5, UPT, UPT, UPT, UPT, 0x80, 0x8 ;  /* 0x000000000008789c */ /* 0x000fe20003faf070 */
[----:B---3--:R-:W-:-:S04]  /*0430*/  ISETP.NE.U32.AND P2, PT, RZ, UR4, PT ;  /* 0x00000004ff007c0c */ /* 0x008fc8000bf45070 */
[----:B------:R-:W-:-:S13]  /*0440*/  ISETP.NE.AND.EX P2, PT, RZ, UR5, PT, P2 ;  /* 0x00000005ff007c0c */ /* 0x000fda000bf45320 */
[----:B------:R-:W-:Y:S05]  /*0450*/  @P2 BRA P1, `(.L_x_8) ;  /* 0x0000000000282947 */ /* 0x000fea0000800000 */
[----:B------:R-:W-:Y:S01]  /*0460*/  UISETP.NE.U32.AND UP1, UPT, UR6, URZ, UPT ;  /* 0x000000ff0600728c */ /* 0x000fe2000bf25070 */
[----:B-----5:R-:W-:Y:S01]  /*0470*/  FSETP.NEU.AND P1, PT, R35, RZ, PT ;  /* 0x000000ff2300720b */ /* 0x020fe20003f2d000 */
[----:B------:R-:W-:Y:S02]  /*0480*/  UISETP.NE.U32.AND UP0, UPT, UR4, URZ, UPT ;  /* 0x000000ff0400728c */ /* 0x000fe4000bf05070 */
[----:B------:R-:W-:Y:S02]  /*0490*/  UISETP.NE.AND.EX UP1, UPT, UR7, URZ, UPT, UP1 ;  /* 0x000000ff0700728c */ /* 0x000fe4000bf25310 */
[----:B------:R-:W-:-:S04]  /*04a0*/  UISETP.NE.AND.EX UP0, UPT, UR5, URZ, UPT, UP0 ;  /* 0x000000ff0500728c */ /* 0x000fc8000bf05300 */
[----:B------:R-:W-:-:S04]  /*04b0*/  USEL UR4, URZ, 0xffffffff, UP0 ;  /* 0xffffffffff047887 */ /* 0x000fc80008000000 */
[----:B------:R-:W-:Y:S01]  /*04c0*/  VOTEU.ANY UP0, P1 ;  /* 0x0000000000ff7886 */ /* 0x000fe20000800100 */
[----:B------:R-:W-:-:S04]  /*04d0*/  @!UP1 USEL UR4, URZ, 0xffffffff, UP0 ;  /* 0xffffffffff049887 */ /* 0x000fc80008000000 */
[----:B------:R-:W-:-:S04]  /*04e0*/  ULOP3.LUT UR4, UR4, 0x1, URZ, 0xc0, !UPT ;  /* 0x0000000104047892 */ /* 0x000fc8000f8ec0ff */
[----:B------:R-:W-:-:S11]  /*04f0*/  UISETP.NE.U32.AND UP5, UPT, UR4, 0x1, UPT ;  /* 0x000000010400788c */ /* 0x000fd6000bfa5070 */
.L_x_8:
[----:B------:R-:W3:Y:S01]  /*0500*/  SHFL.IDX PT, R0, R70, RZ, 0x1f ;  /* 0x00001fff46007589 */ /* 0x000ee200000e0000 */
[----:B------:R-:W-:-:S04]  /*0510*/  UISETP.NE.AND UP0, UPT, UR10, 0x2, UPT ;  /* 0x000000020a00788c */ /* 0x000fc8000bf05270 */
[----:B------:R-:W-:Y:S02]  /*0520*/  UISETP.EQ.AND UP1, UPT, UR9, URZ, !UP0 ;  /* 0x000000ff0900728c */ /* 0x000fe4000c722270 */
[----:B------:R-:W-:-:S04]  /*0530*/  USEL UR6, URZ, 0x1, UP0 ;  /* 0x00000001ff067887 */ /* 0x000fc80008000000 */
[----:B------:R-:W-:Y:S02]  /*0540*/  PLOP3.LUT P5, PT, P0, PT, UP1, 0x80, 0x8 ;  /* 0x000000000008781c */ /* 0x000fe400007af018 */
[----:B---3--:R-:W-:-:S13]  /*0550*/  ISETP.NE.AND P1, PT, R0, RZ, PT ;  /* 0x000000ff0000720c */ /* 0x008fda0003f25270 */
[----:B------:R-:W-:Y:S05]  /*0560*/  @P1 BRA `(.L_x_9) ;  /* 0x0000000000a81947 */ /* 0x000fea0003800000 */
[----:B------:R-:W-:Y:S01]  /*0570*/  ELECT P1, URZ, PT ;  /* 0x0000000000ff782f */ /* 0x000fe20003820000 */
[----:B------:R-:W-:-:S12]  /*0580*/  BSSY.RECONVERGENT B0, `(.L_x_9) ;  /* 0x0000028000007945 */ /* 0x000fd80003800200 */
[----:B------:R-:W-:Y:S05]  /*0590*/  @!P1 BRA `(.L_x_10) ;  /* 0x0000000000989947 */ /* 0x000fea0003800000 */
[----:B------:R-:W-:Y:S01]  /*05a0*/  UMOV UR7, 0x400 ;  /* 0x0000040000077882 */ /* 0x000fe20000000000 */
[----:B------:R-:W-:Y:S01]  /*05b0*/  UMOV UR5, 0x1 ;  /* 0x0000000100057882 */ /* 0x000fe20000000000 */
[----:B------:R-:W-:Y:S01]  /*05c0*/  UMOV UR4, 0x3 ;  /* 0x0000000300047882 */ /* 0x000fe20000000000 */
[----:B------:R-:W-:Y:S02]  /*05d0*/  ULEA UR7, UR37, UR7, 0x18 ;  /* 0x0000000725077291 */ /* 0x000fe4000f8ec0ff */
[----:B------:R-:W-:-:S04]  /*05e0*/  UIADD3 UR12, UPT, UPT, -UR5, 0x100000, URZ ;  /* 0x00100000050c7890 */ /* 0x000fc8000fffe1ff */
[----:B------:R-:W-:Y:S02]  /*05f0*/  USHF.L.U32 UR13, UR12, 0xb, URZ ;  /* 0x0000000b0c0d7899 */ /* 0x000fe400080006ff */
[----:B------:R-:W-:Y:S02]  /*0600*/  USHF.L.U32 UR12, UR12, 0x1, URZ ;  /* 0x000000010c0c7899 */ /* 0x000fe400080006ff */
[----:B------:R-:W-:-:S04]  /*0610*/  UIADD3 UR4, UPT, UPT, -UR4, 0x100000, URZ ;  /* 0x0010000004047890 */ /* 0x000fc8000fffe1ff */
[----:B------:R-:W-:Y:S02]  /*0620*/  USHF.L.U32 UR5, UR4, 0xb, URZ ;  /* 0x0000000b04057899 */ /* 0x000fe400080006ff */
[----:B------:R-:W-:Y:S01]  /*0630*/  USHF.L.U32 UR4, UR4, 0x1, URZ ;  /* 0x0000000104047899 */ /* 0x000fe200080006ff */
[----:B------:R-:W3:Y:S03]  /*0640*/  FENCE.VIEW.ASYNC.S ;  /* 0x00000000000073c6 */ /* 0x000ee60000000000 */
[----:B---3--:R3:W4:Y:S08]  /*0650*/  SYNCS.EXCH.64 URZ, [UR7], UR12 ;  /* 0x0000000c07ff75b2 */ /* 0x0087300008000100 */
[----:B------:R3:W1:Y:S01]  /*0660*/  SYNCS.EXCH.64 URZ, [UR7+0x68], UR4 ;  /* 0x0000680407ff75b2 */ /* 0x0006620008000100 */
        /* <DEDUP_REMOVED lines=23> */
[----:B------:R3:W1:Y:S02]  /*07e0*/  SYNCS.EXCH.64 URZ, [UR7+0xc8], UR4 ;  /* 0x0000c80407ff75b2 */ /* 0x0006640008000100 */
[----:B---34-:R-:W-:Y:S01]  /*07f0*/  NOP ;  /* 0x0000000000007918 */ /* 0x018fe20000000000 */
.L_x_10:
[----:B------:R-:W-:Y:S05]  /*0800*/  BSYNC.RECONVERGENT B0 ;  /* 0x0000000000007941 */ /* 0x000fea0003800200 */
.L_x_9:
[----:B------:R-:W3:Y:S01]  /*0810*/  SHFL.IDX PT, R0, R70, RZ, 0x1f ;  /* 0x00001fff46007589 */ /* 0x000ee200000e0000 */
[----:B------:R-:W-:Y:S01]  /*0820*/  NOP ;  /* 0x0000000000007918 */ /* 0x000fe20000000000 */
[----:B---3--:R-:W-:-:S13]  /*0830*/  ISETP.NE.AND P1, PT, R0, 0x1, PT ;  /* 0x000000010000780c */ /* 0x008fda0003f25270 */
[----:B------:R-:W-:Y:S05]  /*0840*/  @P1 BRA `(.L_x_11) ;  /* 0x0000000000541947 */ /* 0x000fea0003800000 */
        /* <DEDUP_REMOVED lines=10> */
[----:B------:R-:W-:Y:S01]  /*08f0*/  ELECT P1, URZ, PT ;  /* 0x0000000000ff782f */ /* 0x000fe20003820000 */
[----:B------:R-:W3:Y:S02]  /*0900*/  FENCE.VIEW.ASYNC.S ;  /* 0x00000000000073c6 */ /* 0x000ee40000000000 */
[----:B---3--:R3:W4:Y:S08]  /*0910*/  SYNCS.EXCH.64 URZ, [UR7+0xd0], UR12 ;  /* 0x0000d00c07ff75b2 */ /* 0x0087300008000100 */
[----:B------:R3:W1:Y:S01]  /*0920*/  SYNCS.EXCH.64 URZ, [UR7+0xf0], UR4 ;  /* 0x0000f00407ff75b2 */ /* 0x0006620008000100 */
[----:B------:R3:W1:Y:S01]  /*0930*/  SYNCS.EXCH.64 URZ, [UR7+0xd8], UR12 ;  /* 0x0000d80c07ff75b2 */ /* 0x0006620008000100 */
[----:B------:R3:W1:Y:S01]  /*0940*/  SYNCS.EXCH.64 URZ, [UR7+0xf8], UR4 ;  /* 0x0000f80407ff75b2 */ /* 0x0006620008000100 */
[----:B------:R3:W1:Y:S01]  /*0950*/  SYNCS.EXCH.64 URZ, [UR7+0xe0], UR12 ;  /* 0x0000e00c07ff75b2 */ /* 0x0006620008000100 */
[----:B------:R3:W1:Y:S01]  /*0960*/  SYNCS.EXCH.64 URZ, [UR7+0x100], UR4 ;  /* 0x0001000407ff75b2 */ /* 0x0006620008000100 */
[----:B------:R3:W1:Y:S01]  /*0970*/  SYNCS.EXCH.64 URZ, [UR7+0xe8], UR12 ;  /* 0x0000e80c07ff75b2 */ /* 0x0006620008000100 */
[----:B------:R3:W1:Y:S01]  /*0980*/  SYNCS.EXCH.64 URZ, [UR7+0x108], UR4 ;  /* 0x0001080407ff75b2 */ /* 0x0006620008000100 */
[----:B------:R-:W-:Y:S01]  /*0990*/  NOP ;  /* 0x0000000000007918 */ /* 0x000fe20000000000 */
.L_x_11:
[----:B------:R-:W2:Y:S01]  /*09a0*/  SHFL.IDX PT, R0, R70, RZ, 0x1f ;  /* 0x00001fff46007589 */ /* 0x000ea200000e0000 */
[----:B------:R-:W-:Y:S01]  /*09b0*/  NOP ;  /* 0x0000000000007918 */ /* 0x000fe20000000000 */
[----:B--2---:R-:W-:-:S13]  /*09c0*/  ISETP.NE.AND P1, PT, R0, 0x3, PT ;  /* 0x000000030000780c */ /* 0x004fda0003f25270 */
[----:B------:R-:W-:Y:S05]  /*09d0*/  @P1 BRA `(.L_x_12) ;  /* 0x00000000002c1947 */ /* 0x000fea0003800000 */
[----:B---3--:R-:W-:Y:S01]  /*09e0*/  UMOV UR5, 0x400 ;  /* 0x0000040000057882 */ /* 0x008fe20000000000 */
[----:B------:R-:W-:Y:S01]  /*09f0*/  UMOV UR4, 0x20 ;  /* 0x0000002000047882 */ /* 0x000fe20000000000 */
[----:B------:R-:W-:Y:S02]  /*0a00*/  ULEA UR5, UR37, UR5, 0x18 ;  /* 0x0000000525057291 */ /* 0x000fe4000f8ec0ff */
[----:B------:R-:W-:-:S04]  /*0a10*/  UIADD3 UR12, UPT, UPT, -UR4, 0x100000, URZ ;  /* 0x00100000040c7890 */ /* 0x000fc8000fffe1ff */
[----:B------:R-:W-:Y:S02]  /*0a20*/  USHF.L.U32 UR13, UR12, 0xb, URZ ;  /* 0x0000000b0c0d7899 */ /* 0x000fe400080006ff */
[----:B------:R-:W-:Y:S01]  /*0a30*/  USHF.L.U32 UR12, UR12, 0x1, URZ ;  /* 0x000000010c0c7899 */ /* 0x000fe200080006ff */
[----:B------:R-:W-:Y:S01]  /*0a40*/  ELECT P1, URZ, PT ;  /* 0x0000000000ff782f */ /* 0x000fe20003820000 */
[----:B------:R-:W2:Y:S10]  /*0a50*/  FENCE.VIEW.ASYNC.S ;  /* 0x00000000000073c6 */ /* 0x000eb40000000000 */
[----:B--2---:R2:W3:Y:S01]  /*0a60*/  SYNCS.EXCH.64 URZ, [UR5+0x110], UR12 ;  /* 0x0001100c05ff75b2 */ /* 0x0044e20008000100 */
[----:B------:R2:W1:Y:S01]  /*0a70*/  SYNCS.EXCH.64 URZ, [UR5+0x118], UR12 ;  /* 0x0001180c05ff75b2 */ /* 0x0004620008000100 */
[----:B------:R-:W-:Y:S01]  /*0a80*/  NOP ;  /* 0x0000000000007918 */ /* 0x000fe20000000000 */
.L_x_12:
[----:B------:R-:W4:Y:S01]  /*0a90*/  SHFL.IDX PT, R0, R70, RZ, 0x1f ;  /* 0x00001fff46007589 */ /* 0x000f2200000e0000 */
[----:B------:R-:W-:Y:S01]  /*0aa0*/  NOP ;  /* 0x0000000000007918 */ /* 0x000fe20000000000 */
[----:B----4-:R-:W-:-:S13]  /*0ab0*/  ISETP.NE.AND P1, PT, R0, 0x4, PT ;  /* 0x000000040000780c */ /* 0x010fda0003f25270 */
[----:B------:R-:W-:Y:S05]  /*0ac0*/  @P1 BRA `(.L_x_13) ;  /* 0x0000000000481947 */ /* 0x000fea0003800000 */
[----:B---3--:R-:W-:Y:S01]  /*0ad0*/  UMOV UR7, 0x720 ;  /* 0x0000072000077882 */ /* 0x008fe20000000000 */
[----:B--2---:R-:W-:Y:S01]  /*0ae0*/  UMOV UR5, 0x400 ;  /* 0x0000040000057882 */ /* 0x004fe20000000000 */
[----:B------:R-:W-:Y:S01]  /*0af0*/  USEL UR7, UR7, 0x620, UP5 ;  /* 0x0000062007077887 */ /* 0x000fe2000a800000 */
        /* <DEDUP_REMOVED lines=9> */
[----:B------:R-:W2:Y:S02]  /*0b90*/  FENCE.VIEW.ASYNC.S ;  /* 0x00000000000073c6 */ /* 0x000ea40000000000 */
[----:B--2---:R4:W2:Y:S08]  /*0ba0*/  SYNCS.EXCH.64 URZ, [UR5+0x120], UR12 ;  /* 0x0001200c05ff75b2 */ /* 0x0048b00008000100 */
[----:B------:R4:W3:Y:S01]  /*0bb0*/  SYNCS.EXCH.64 URZ, [UR5+0x130], UR14 ;  /* 0x0001300e05ff75b2 */ /* 0x0008e20008000100 */
[----:B------:R4:W1:Y:S01]  /*0bc0*/  SYNCS.EXCH.64 URZ, [UR5+0x128], UR12 ;  /* 0x0001280c05ff75b2 */ /* 0x0008620008000100 */
[----:B------:R4:W1:Y:S02]  /*0bd0*/  SYNCS.EXCH.64 URZ, [UR5+0x138], UR14 ;  /* 0x0001380e05ff75b2 */ /* 0x0008640008000100 */
[----:B----4-:R-:W-:Y:S01]  /*0be0*/  NOP ;  /* 0x0000000000007918 */ /* 0x010fe20000000000 */
.L_x_13:
[----:B------:R-:W4:Y:S01]  /*0bf0*/  SHFL.IDX PT, R0, R70, RZ, 0x1f ;  /* 0x00001fff46007589 */ /* 0x000f2200000e0000 */
[----:B------:R-:W-:Y:S01]  /*0c00*/  NOP ;  /* 0x0000000000007918 */ /* 0x000fe20000000000 */
[----:B----4-:R-:W-:-:S13]  /*0c10*/  ISETP.NE.AND P1, PT, R0, 0x5, PT ;  /* 0x000000050000780c */ /* 0x010fda0003f25270 */
[----:B------:R-:W-:Y:S05]  /*0c20*/  @P1 BRA `(.L_x_14) ;  /* 0x0000000000541947 */ /* 0x000fea0003800000 */
[----:B---3--:R-:W-:Y:S01]  /*0c30*/  UMOV UR7, 0x400 ;  /* 0x0000040000077882 */ /* 0x008fe20000000000 */
[----:B--2---:R-:W-:Y:S01]  /*0c40*/  UMOV UR5, 0x1 ;  /* 0x0000000100057882 */ /* 0x004fe20000000000 */
        /* <DEDUP_REMOVED lines=13> */
[----:B------:R4:W1:Y:S01]  /*0d20*/  SYNCS.EXCH.64 URZ, [UR7+0x168], UR4 ;  /* 0x0001680407ff75b2 */ /* 0x0008620008000100 */
[----:B------:R4:W1:Y:S01]  /*0d30*/  SYNCS.EXCH.64 URZ, [UR7+0x150], UR12 ;  /* 0x0001500c07ff75b2 */ /* 0x0008620008000100 */
[----:B------:R4:W1:Y:S01]  /*0d40*/  SYNCS.EXCH.64 URZ, [UR7+0x170], UR4 ;  /* 0x0001700407ff75b2 */ /* 0x0008620008000100 */
[----:B------:R4:W1:Y:S01]  /*0d50*/  SYNCS.EXCH.64 URZ, [UR7+0x158], UR12 ;  /* 0x0001580c07ff75b2 */ /* 0x0008620008000100 */
[----:B------:R4:W1:Y:S02]  /*0d60*/  SYNCS.EXCH.64 URZ, [UR7+0x178], UR4 ;  /* 0x0001780407ff75b2 */ /* 0x0008640008000100 */
[----:B----4-:R-:W-:Y:S01]  /*0d70*/  NOP ;  /* 0x0000000000007918 */ /* 0x010fe20000000000 */
.L_x_14:
[----:B------:R-:W4:Y:S01]  /*0d80*/  SHFL.IDX PT, R0, R70, RZ, 0x1f ;  /* 0x00001fff46007589 */ /* 0x000f2200000e0000 */
[----:B------:R-:W-:Y:S01]  /*0d90*/  ISETP.NE.OR P0, PT, RZ, UR10, !P0 ;  /* 0x0000000aff007c0c */ /* 0x000fe2000c705670 */
[----:B------:R-:W-:Y:S01]  /*0da0*/  NOP ;  /* 0x0000000000007918 */ /* 0x000fe20000000000 */
[----:B----4-:R-:W-:-:S13]  /*0db0*/  ISETP.NE.AND P1, PT, R0, 0x3, PT ;  /* 0x000000030000780c */ /* 0x010fda0003f25270 */
[----:B------:R-:W-:Y:S05]  /*0dc0*/  @P1 BRA `(.L_x_15) ;  /* 0x0000000000341947 */ /* 0x000fea0003800000 */
[----:B--23--:R-:W-:Y:S01]  /*0dd0*/  UMOV UR5, 0x400 ;  /* 0x0000040000057882 */ /* 0x00cfe20000000000 */
[----:B------:R-:W-:Y:S01]  /*0de0*/  UMOV UR4, 0x20 ;  /* 0x0000002000047882 */ /* 0x000fe20000000000 */
[----:B------:R-:W-:Y:S02]  /*0df0*/  ULEA UR5, UR37, UR5, 0x18 ;  /* 0x0000000525057291 */ /* 0x000fe4000f8ec0ff */
[----:B------:R-:W-:-:S04]  /*0e00*/  UIADD3 UR12, UPT, UPT, -UR4, 0x100000, URZ ;  /* 0x00100000040c7890 */ /* 0x000fc8000fffe1ff */
[----:B------:R-:W-:Y:S02]  /*0e10*/  USHF.L.U32 UR13, UR12, 0xb, URZ ;  /* 0x0000000b0c0d7899 */ /* 0x000fe400080006ff */
[----:B------:R-:W-:Y:S01]  /*0e20*/  USHF.L.U32 UR12, UR12, 0x1, URZ ;  /* 0x000000010c0c7899 */ /* 0x000fe200080006ff */
[----:B------:R-:W-:Y:S01]  /*0e30*/  ELECT P1, URZ, PT ;  /* 0x0000000000ff782f */ /* 0x000fe20003820000 */
[----:B------:R-:W2:Y:S10]  /*0e40*/  FENCE.VIEW.ASYNC.S ;  /* 0x00000000000073c6 */ /* 0x000eb40000000000 */
[----:B--2---:R4:W2:Y:S01]  /*0e50*/  SYNCS.EXCH.64 URZ, [UR5+0x180], UR12 ;  /* 0x0001800c05ff75b2 */ /* 0x0048a20008000100 */
[----:B------:R4:W3:Y:S01]  /*0e60*/  SYNCS.EXCH.64 URZ, [UR5+0x190], UR12 ;  /* 0x0001900c05ff75b2 */ /* 0x0008e20008000100 */
[----:B------:R4:W1:Y:S01]  /*0e70*/  SYNCS.EXCH.64 URZ, [UR5+0x188], UR12 ;  /* 0x0001880c05ff75b2 */ /* 0x0008620008000100 */
[----:B------:R4:W1:Y:S02]  /*0e80*/  SYNCS.EXCH.64 URZ, [UR5+0x198], UR12 ;  /* 0x0001980c05ff75b2 */ /* 0x0008640008000100 */
[----:B----4-:R-:W-:Y:S01]  /*0e90*/  NOP ;  /* 0x0000000000007918 */ /* 0x010fe20000000000 */
.L_x_15:
[----:B------:R-:W-:Y:S01]  /*0ea0*/  VOTEU.ALL UP0, P0 ;  /* 0x0000000000ff7886 */ /* 0x000fe20000000000 */
[----:B--23--:R-:W-:Y:S01]  /*0eb0*/  UMOV UR12, 0x20 ;  /* 0x00000020000c7882 */ /* 0x00cfe20000000000 */
[----:B------:R-:W2:Y:S01]  /*0ec0*/  LDCU UR5, c[0x0][0x36c] ;  /* 0x00006d80ff0577ac */ /* 0x000ea20008000800 */
[----:B------:R-:W-:Y:S01]  /*0ed0*/  NOP ;  /* 0x0000000000007918 */ /* 0x000fe20000000000 */
[----:B------:R-:W-:Y:S01]  /*0ee0*/  LOP3.LUT R10, R76, 0x1f, RZ, 0xc0, !PT ;  /* 0x0000001f4c0a7812 */ /* 0x000fe200078ec0ff */
[----:B------:R-:W-:Y:S01]  /*0ef0*/  @!UP0 UMOV UR4, 0x400 ;  /* 0x0000040000048882 */ /* 0x000fe20000000000 */
[----:B------:R-:W-:-:S04]  /*0f00*/  @!UP0 UIADD3 UR12, UPT, UPT, -UR12, 0x100000, URZ ;  /* 0x001000000c0c8890 */ /* 0x000fc8000fffe1ff */
[----:B------:R-:W-:Y:S02]  /*0f10*/  @!UP0 USHF.L.U32 UR13, UR12, 0xb, URZ ;  /* 0x0000000b0c0d8899 */ /* 0x000fe400080006ff */
[----:B------:R-:W-:Y:S02]  /*0f20*/  @!UP0 USHF.L.U32 UR12, UR12, 0x1, URZ ;  /* 0x000000010c0c8899 */ /* 0x000fe400080006ff */
[----:B------:R-:W-:Y:S01]  /*0f30*/  @!UP0 ULEA UR4, UR37, UR4, 0x18 ;  /* 0x0000000425048291 */ /* 0x000fe2000f8ec0ff */
[----:B------:R-:W-:Y:S01]  /*0f40*/  VOTEU.ALL UP0, P0 ;  /* 0x0000000000ff7886 */ /* 0x000fe20000000000 */
[----:B------:R-:W-:Y:S02]  /*0f50*/  UISETP.NE.AND UP4, UPT, UR10, URZ, UPT ;  /* 0x000000ff0a00728c */ /* 0x000fe4000bf85270 */
[----:B--2---:R-:W-:Y:S01]  /*0f60*/  UISETP.EQ.U32.AND UP2, UPT, UR5, 0x1, UPT ;  /* 0x000000010500788c */ /* 0x004fe2000bf42070 */
[----:B------:R-:W2:Y:S07]  /*0f70*/  FENCE.VIEW.ASYNC.S ;  /* 0x00000000000073c6 */ /* 0x000eae0000000000 */
[----:B--2---:R2:W3:Y:S01]  /*0f80*/  @!UP0 SYNCS.EXCH.64 URZ, [UR4+0x1a0], UR12 ;  /* 0x0001a00c04ff85b2 */ /* 0x0044e20008000100 */
[----:B------:R-:W-:Y:S05]  /*0f90*/  BRA.U !UP2, `(.L_x_16) ;  /* 0x000000010a087547 */ /* 0x000fea000b800000 */
[----:B-1-3--:R-:W-:Y:S01]  /*0fa0*/  UCGABAR_ARV ;  /* 0x00000000000079c7 */ /* 0x00afe20008000000 */
[----:B------:R-:W-:Y:S05]  /*0fb0*/  BRA `(.L_x_17) ;  /* 0x0000000000047947 */ /* 0x000fea0003800000 */
.L_x_16:
[----:B-1-3--:R-:W-:Y:S01]  /*0fc0*/  NOP ;  /* 0x0000000000007918 */ /* 0x00afe20000000000 */
.L_x_17:
[----:B------:R-:W1:Y:S01]  /*0fd0*/  S2R R11, SR_CTAID.X ;  /* 0x00000000000b7919 */ /* 0x000e620000002500 */
[----:B------:R-:W-:-:S05]  /*0fe0*/  CS2R.32 R64, SR_CgaSize ;  /* 0x0000000000407805 */ /* 0x000fca0000008a00 */
[----:B------:R-:W-:-:S05]  /*0ff0*/  IMAD R64, R64, -0xa0, RZ ;  /* 0xffffff6040407824 */ /* 0x000fca00078e02ff */
[----:B------:R-:W-:-:S14]  /*1000*/  R2UR UR15, R64 ;  /* 0x00000000400f72ca */ /* 0x000fdc00000e0000 */
[----:B------:R-:W3:Y:S01]  /*1010*/  LDCU UR15, c[0x0][UR15+0x2b0] ;  /* 0x000056000f0f77ac */ /* 0x000ee20008000800 */
[----:B------:R-:W-:-:S05]  /*1020*/  CS2R.32 R0, SR_CgaSize ;  /* 0x0000000000007805 */ /* 0x000fca0000008a00 */
[----:B------:R-:W-:-:S06]  /*1030*/  IMAD R0, R0, -0xa0, RZ ;  /* 0xffffff6000007824 */ /* 0x000fcc00078e02ff */
[----:B------:R-:W4:Y:S01]  /*1040*/  LDC R0, c[0x0][R0+0x2a0] ;  /* 0x0000a80000007b82 */ /* 0x000f220000000800 */
[----:B------:R-:W-:Y:S01]  /*1050*/  PRMT R8, RZ, 0x7610, R8 ;  /* 0x00007610ff087816 */ /* 0x000fe20000000008 */
[----:B------:R-:W3:Y:S01]  /*1060*/  S2R R20, SR_CTAID.Y ;  /* 0x0000000000147919 */ /* 0x000ee20000002600 */
[----:B------:R-:W-:-:S05]  /*1070*/  CS2R.32 R64, SR_CgaSize ;  /* 0x0000000000407805 */ /* 0x000fca0000008a00 */
[----:B------:R-:W-:-:S05]  /*1080*/  IMAD R64, R64, -0xa0, RZ ;  /* 0xffffff6040407824 */ /* 0x000fca00078e02ff */
[----:B--2---:R-:W-:-:S14]  /*1090*/  R2UR UR13, R64 ;  /* 0x00000000400d72ca */ /* 0x004fdc00000e0000 */
[----:B------:R-:W2:Y:S01]  /*10a0*/  LDCU UR13, c[0x0][UR13+0x2b4] ;  /* 0x000056800d0d77ac */ /* 0x000ea20008000800 */
[----:B------:R-:W4:Y:S01]  /*10b0*/  LDCU UR11, c[0x0][0xb30] ;  /* 0x00016600ff0b77ac */ /* 0x000f220008000800 */
[----:B------:R-:W2:Y:S01]  /*10c0*/  LDC R9, c[0x0][0xb24] ;  /* 0x0002c900ff097b82 */ /* 0x000ea20000000800 */
[----:B------:R-:W-:Y:S02]  /*10d0*/  ULOP3.LUT UR16, UR37, 0x3, URZ, 0xc0, !UPT ;  /* 0x0000000325107892 */ /* 0x000fe4000f8ec0ff */
[----:B------:R-:W-:Y:S02]  /*10e0*/  ULOP3.LUT UR12, UR9, 0x4, UR37, 0xf8, !UPT ;  /* 0x00000004090c7892 */ /* 0x000fe4000f8ef825 */
[----:B------:R-:W-:Y:S01]  /*10f0*/  UISETP.GT.U32.AND UP1, UPT, UR16, 0xffff, UPT ;  /* 0x0000ffff1000788c */ /* 0x000fe2000bf24070 */
[----:B------:R-:W-:-:S05]  /*1100*/  CS2R.32 R62, SR_CgaSize ;  /* 0x00000000003e7805 */ /* 0x000fca0000008a00 */
[----:B------:R-:W-:-:S06]  /*1110*/  IMAD R62, R62, -0xa0, RZ ;  /* 0xffffff603e3e7824 */ /* 0x000fcc00078e02ff */
[----:B------:R-:W4:Y:S01]  /*1120*/  LDC R62, c[0x0][R62+0x2a4] ;  /* 0x0000a9003e3e7b82 */ /* 0x000f220000000800 */
[----:B------:R-:W-:Y:S02]  /*1130*/  UISETP.GT.U32.AND UP0, UPT, UR12, 0xffff, UPT ;  /* 0x0000ffff0c00788c */ /* 0x000fe4000bf04070 */
[----:B------:R-:W-:Y:S02]  /*1140*/  USEL UR16, UR16, 0xffff, !UP1 ;  /* 0x0000ffff10107887 */ /* 0x000fe4000c800000 */
[----:B------:R-:W-:Y:S02]  /*1150*/  USEL UR12, UR12, 0xffff, !UP0 ;  /* 0x0000ffff0c0c7887 */ /* 0x000fe4000c000000 */
[----:B------:R-:W-:Y:S01]  /*1160*/  USHF.L.U32 UR18, UR37, 0x9, URZ ;  /* 0x0000000925127899 */ /* 0x000fe200080006ff */
[----:B------:R-:W4:Y:S01]  /*1170*/  LDC R26, c[0x0][0xb24] ;  /* 0x0002c900ff1a7b82 */ /* 0x000f220000000800 */
[----:B------:R-:W-:Y:S02]  /*1180*/  USHF.L.U32 UR14, UR37, 0x3, URZ ;  /* 0x00000003250e7899 */ /* 0x000fe400080006ff */
[----:B------:R-:W-:-:S02]  /*1190*/  USHF.L.U32 UR17, UR37, 0xa, URZ ;  /* 0x0000000a25117899 */ /* 0x000fc400080006ff */
[----:B------:R-:W-:Y:S01]  /*11a0*/  USHF.L.U32 UR7, UR37, 0x4, URZ ;  /* 0x0000000425077899 */ /* 0x000fe200080006ff */
[----:B-1----:R-:W-:Y:S01]  /*11b0*/  I2FP.F32.U32 R64, R11 ;  /* 0x0000000b00407245 */ /* 0x002fe20000201000 */
[----:B------:R-:W-:Y:S01]  /*11c0*/  ULOP3.LUT UR16, UR16, 0xffff, URZ, 0xc0, !UPT ;  /* 0x0000ffff10107892 */ /* 0x000fe2000f8ec0ff */
[----:B------:R-:W1:Y:S01]  /*11d0*/  S2UR UR36, SR_CTAID.Z ;  /* 0x00000000002479c3 */ /* 0x000e620000002700 */
[----:B------:R-:W-:Y:S01]  /*11e0*/  ULOP3.LUT UR12, UR12, 0xffff, URZ, 0xc0, !UPT ;  /* 0x0000ffff0c0c7892 */ /* 0x000fe2000f8ec0ff */
[----:B---3--:R-:W-:Y:S01]  /*11f0*/  I2FP.F32.U32 R3, R20 ;  /* 0x0000001400037245 */ /* 0x008fe20000201000 */
[----:B------:R-:W-:Y:S01]  /*1200*/  FMUL R64, R64, UR15 ;  /* 0x0000000f40407c20 */ /* 0x000fe20008400000 */
[----:B--2---:R-:W-:Y:S01]  /*1210*/  ISETP.GE.AND P0, PT, R9, 0x1, PT ;  /* 0x000000010900780c */ /* 0x004fe20003f06270 */
[----:B------:R-:W-:Y:S01]  /*1220*/  IMAD.MOV.U32 R21, RZ, RZ, R11 ;  /* 0x000000ffff157224 */ /* 0x000fe200078e000b */
[----:B------:R-:W-:Y:S01]  /*1230*/  UMOV UR5, 0x11 ;  /* 0x0000001100057882 */ /* 0x000fe20000000000 */
[----:B------:R-:W-:Y:S01]  /*1240*/  FMUL R3, R3, UR13 ;  /* 0x0000000d03037c20 */ /* 0x000fe20008400000 */
[----:B------:R-:W-:Y:S01]  /*1250*/  UMOV UR4, 0x5 ;  /* 0x0000000500047882 */ /* 0x000fe20000000000 */
[----:B------:R-:W2:Y:S01]  /*1260*/  F2I.U32.TRUNC.NTZ R64, R64 ;  /* 0x0000004000407305 */ /* 0x000ea2000020f000 */
[----:B------:R-:W-:-:S02]  /*1270*/  UISETP.NE.AND UP3, UPT, UR10, 0x2, UPT ;  /* 0x000000020a00788c */ /* 0x000fc4000bf65270 */
[----:B------:R-:W-:Y:S02]  /*1280*/  ULOP3.LUT UR15, UR18, 0x800, URZ, 0xc0, !UPT ;  /* 0x00000800120f7892 */ /* 0x000fe4000f8ec0ff */
[----:B------:R-:W-:Y:S02]  /*1290*/  ULOP3.LUT UR14, UR14, 0x20, URZ, 0xc0, !UPT ;  /* 0x000000200e0e7892 */ /* 0x000fe4000f8ec0ff */
[----:B------:R-:W-:Y:S01]  /*12a0*/  ULOP3.LUT UR13, UR17, 0x800, URZ, 0xc0, !UPT ;  /* 0x00000800110d7892 */ /* 0x000fe2000f8ec0ff */
[----:B------:R-:W3:Y:S01]  /*12b0*/  F2I.U32.TRUNC.NTZ R3, R3 ;  /* 0x0000000300037305 */ /* 0x000ee2000020f000 */
[----:B------:R-:W-:Y:S02]  /*12c0*/  ULOP3.LUT UR7, UR7, 0x20, URZ, 0xc0, !UPT ;  /* 0x0000002007077892 */ /* 0x000fe4000f8ec0ff */
[----:B------:R-:W-:Y:S02]  /*12d0*/  USHF.L.U32 UR5, UR5, UR16, URZ ;  /* 0x0000001005057299 */ /* 0x000fe400080006ff */
[----:B------:R-:W-:Y:S01]  /*12e0*/  USHF.L.U32 UR4, UR4, UR12, URZ ;  /* 0x0000000c04047299 */ /* 0x000fe200080006ff */
[----:B--2---:R-:W-:Y:S01]  /*12f0*/  IMAD.MOV R64, RZ, RZ, -R64 ;  /* 0x000000ffff407224 */ /* 0x004fe200078e0a40 */
[----:B----4-:R-:W-:-:S03]  /*1300*/  UISETP.NE.AND UP0, UPT, UR11, 0x1, UPT ;  /* 0x000000010b00788c */ /* 0x010fc6000bf05270 */
[----:B------:R-:W-:Y:S01]  /*1310*/  IMAD R64, R0, R64, R11 ;  /* 0x0000004000407224 */ /* 0x000fe200078e020b */
[----:B------:R-:W-:Y:S02]  /*1320*/  PRMT R0, RZ, 0x7610, R0 ;  /* 0x00007610ff007816 */ /* 0x000fe40000000000 */
[----:B---3--:R-:W-:-:S05]  /*1330*/  IADD3 R3, PT, PT, -R3, RZ, RZ ;  /* 0x000000ff03037210 */ /* 0x008fca0007ffe1ff */
[----:B------:R-:W-:Y:S01]  /*1340*/  IMAD R62, R62, R3, R20 ;  /* 0x000000033e3e7224 */ /* 0x000fe200078e0214 */
[----:B-1----:R-:W-:Y:S06]  /*1350*/  BRA.U UP4, `(.L_x_18) ;  /* 0x0000000104607547 */ /* 0x002fec000b800000 */
[C---:B------:R-:W-:Y:S02]  /*1360*/  ISETP.NE.AND P4, PT, R62.reuse, RZ, PT ;  /* 0x000000ff3e00720c */ /* 0x040fe40003f85270 */
[----:B------:R-:W-:Y:S02]  /*1370*/  ISETP.NE.AND P2, PT, R62, 0x1, PT ;  /* 0x000000013e00780c */ /* 0x000fe40003f45270 */
[C---:B------:R-:W-:Y:S02]  /*1380*/  ISETP.GT.U32.AND P3, PT, R64.reuse, 0x1, P4 ;  /* 0x000000014000780c */ /* 0x040fe40002764070 */
[C---:B------:R-:W-:Y:S02]  /*1390*/  ISETP.GT.U32.AND P1, PT, R64.reuse, 0x1, P2 ;  /* 0x000000014000780c */ /* 0x040fe40001724070 */
[----:B------:R-:W-:Y:S02]  /*13a0*/  LOP3.LUT R0, R64, 0x2, RZ, 0x3c, !PT ;  /* 0x0000000240007812 */ /* 0x000fe400078e3cff */
[----:B------:R-:W-:-:S02]  /*13b0*/  SEL R4, RZ, 0x1, P3 ;  /* 0x00000001ff047807 */ /* 0x000fc40001800000 */
[----:B------:R-:W-:Y:S02]  /*13c0*/  SEL R3, RZ, 0x10, P1 ;  /* 0x00000010ff037807 */ /* 0x000fe40000800000 */
[----:B------:R-:W-:Y:S02]  /*13d0*/  SEL R2, RZ, 0x2, P3 ;  /* 0x00000002ff027807 */ /* 0x000fe40001800000 */
[C---:B------:R-:W-:Y:S02]  /*13e0*/  ISETP.GT.U32.AND P4, PT, R0.reuse, 0x1, P4 ;  /* 0x000000010000780c */ /* 0x040fe40002784070 */
[----:B------:R-:W-:Y:S02]  /*13f0*/  ISETP.GT.U32.AND P2, PT, R0, 0x1, P2 ;  /* 0x000000010000780c */ /* 0x000fe40001744070 */
[----:B------:R-:W-:Y:S02]  /*1400*/  IADD3 R0, PT, PT, R2, R3, R4 ;  /* 0x0000000302007210 */ /* 0x000fe40007ffe004 */
[----:B------:R-:W-:-:S02]  /*1410*/  SEL R7, RZ, 0x20, P1 ;  /* 0x00000020ff077807 */ /* 0x000fc40000800000 */
[----:B------:R-:W-:Y:S02]  /*1420*/  SEL R4, RZ, 0x4, P4 ;  /* 0x00000004ff047807 */ /* 0x000fe40002000000 */
[----:B------:R-:W-:Y:S02]  /*1430*/  SEL R5, RZ, 0x40, P2 ;  /* 0x00000040ff057807 */ /* 0x000fe40001000000 */
[----:B------:R-:W-:Y:S01]  /*1440*/  IADD3 R4, PT, PT, R4, R7, R0 ;  /* 0x0000000704047210 */ /* 0x000fe20007ffe000 */
[----:B------:R-:W-:Y:S01]  /*1450*/  IMAD.MOV.U32 R0, RZ, RZ, 0x3 ;  /* 0x00000003ff007424 */ /* 0x000fe200078e00ff */
[----:B------:R-:W-:Y:S02]  /*1460*/  SEL R2, RZ, 0x8, P4 ;  /* 0x00000008ff027807 */ /* 0x000fe40002000000 */
[----:B------:R-:W-:Y:S02]  /*1470*/  LOP3.LUT R3, R64, 0xfffffffe, RZ, 0xc0, !PT ;  /* 0xfffffffe40037812 */ /* 0x000fe400078ec0ff */
[----:B------:R-:W-:-:S02]  /*1480*/  IADD3 R5, PT, PT, R2, R5, R4 ;  /* 0x0000000502057210 */ /* 0x000fc40007ffe004 */
[----:B------:R-:W-:Y:S01]  /*1490*/  SEL R2, RZ, 0x80, P2 ;  /* 0x00000080ff027807 */ /* 0x000fe20001000000 */
[----:B------:R-:W-:-:S04]  /*14a0*/  IMAD R3, R62, 0x4, R3 ;  /* 0x000000043e037824 */ /* 0x000fc800078e0203 */
[----:B------:R-:W-:Y:S01]  /*14b0*/  IMAD.IADD R2, R5, 0x1, R2 ;  /* 0x0000000105027824 */ /* 0x000fe200078e0202 */
[----:B------:R-:W-:-:S04]  /*14c0*/  SHF.L.U32 R0, R0, R3, RZ ;  /* 0x0000000300007219 */ /* 0x000fc800000006ff */
[----:B------:R-:W-:Y:S02]  /*14d0*/  PRMT R8, R2, 0x7610, R8 ;  /* 0x0000761002087816 */ /* 0x000fe40000000008 */
.L_x_18:
[----:B------:R-:W-:Y:S05]  /*14e0*/  @!P0 BRA `(.L_x_19) ;  /* 0x0000000000b88947 */ /* 0x000fea0003800000 */
[----:B------:R-:W1:Y:S01]  /*14f0*/  LDC.64 R4, c[0x0][0xb18] ;  /* 0x0002c600ff047b82 */ /* 0x000e620000000a00 */
[----:B------:R-:W-:-:S07]  /*1500*/  ISETP.NE.AND P0, PT, R9, 0x1, PT ;  /* 0x000000010900780c */ /* 0x000fce0003f05270 */
[----:B------:R-:W2:Y:S08]  /*1510*/  LDC R14, c[0x0][0xb0c] ;  /* 0x0002c300ff0e7b82 */ /* 0x000eb00000000800 */
[----:B------:R-:W3:Y:S08]  /*1520*/  LDC R13, c[0x0][0x370] ;  /* 0x0000dc00ff0d7b82 */ /* 0x000ef00000000800 */
[----:B------:R-:W4:Y:S01]  /*1530*/  LDC R16, c[0x0][0x374] ;  /* 0x0000dd00ff107b82 */ /* 0x000f220000000800 */
[----:B-1----:R-:W-:-:S07]  /*1540*/  ISETP.NE.AND P1, PT, R4, 0x1, PT ;  /* 0x000000010400780c */ /* 0x002fce0003f25270 */
[----:B------:R-:W3:Y:S01]  /*1550*/  LDC.64 R6, c[0x0][0xb10] ;  /* 0x0002c400ff067b82 */ /* 0x000ee20000000a00 */
[----:B--2---:R-:W-:-:S07]  /*1560*/  ISETP.NE.AND P2, PT, R14, 0x1, PT ;  /* 0x000000010e00780c */ /* 0x004fce0003f45270 */
[----:B------:R-:W1:Y:S08]  /*1570*/  LDC R12, c[0x0][0xb20] ;  /* 0x0002c800ff0c7b82 */ /* 0x000e700000000800 */
[----:B------:R-:W2:Y:S01]  /*1580*/  LDC.64 R2, c[0x0][0xb28] ;  /* 0x0002ca00ff027b82 */ /* 0x000ea20000000a00 */
[----:B----4-:R-:W-:-:S04]  /*1590*/  IMAD.HI.U32 R15, R16, R5, RZ ;  /* 0x00000005100f7227 */ /* 0x010fc800078e00ff */
[----:B------:R-:W-:-:S04]  /*15a0*/  IMAD.HI.U32 R5, R20, R5, RZ ;  /* 0x0000000514057227 */ /* 0x000fc800078e00ff */
[----:B---3--:R-:W-:-:S04]  /*15b0*/  IMAD.HI.U32 R18, R13, R6, RZ ;  /* 0x000000060d127227 */ /* 0x008fc800078e00ff */
[C---:B------:R-:W-:Y:S01]  /*15c0*/  IMAD.HI.U32 R22, R11.reuse, R6, RZ ;  /* 0x000000060b167227 */ /* 0x040fe200078e00ff */
[-C--:B------:R-:W-:Y:S02]  /*15d0*/  @P2 SHF.R.U32.HI R13, RZ, R7.reuse, R18 ;  /* 0x00000007ff0d2219 */ /* 0x080fe40000011612 */
[-C--:B-1----:R-:W-:Y:S02]  /*15e0*/  @P1 SHF.R.U32.HI R16, RZ, R12.reuse, R15 ;  /* 0x0000000cff101219 */ /* 0x082fe4000001160f */
[----:B------:R-:W-:Y:S02]  /*15f0*/  SHF.R.U32.HI R5, RZ, R12, R5 ;  /* 0x0000000cff057219 */ /* 0x000fe40000011605 */
[----:B------:R-:W-:Y:S02]  /*1600*/  SHF.R.U32.HI R22, RZ, R7, R22 ;  /* 0x00000007ff167219 */ /* 0x000fe40000011616 */
[----:B------:R-:W-:Y:S01]  /*1610*/  SEL R5, R20, R5, !P1 ;  /* 0x0000000514057207 */ /* 0x000fe20004800000 */
[----:B--2---:R-:W-:Y:S01]  /*1620*/  IMAD.HI.U32 R18, R16, R2, RZ ;  /* 0x0000000210127227 */ /* 0x004fe200078e00ff */
[----:B------:R-:W-:-:S02]  /*1630*/  SEL R21, R11, R22, !P2 ;  /* 0x000000160b157207 */ /* 0x000fc40005000000 */
[----:B------:R-:W-:Y:S01]  /*1640*/  IADD3 R7, PT, PT, -R5, RZ, RZ ;  /* 0x000000ff05077210 */ /* 0x000fe20007ffe1ff */
[----:B------:R-:W-:Y:S01]  /*1650*/  IMAD.HI.U32 R6, R13, R2, RZ ;  /* 0x000000020d067227 */ /* 0x000fe200078e00ff */
[----:B------:R-:W-:-:S03]  /*1660*/  @P0 SHF.R.U32.HI R16, RZ, R3, R18 ;  /* 0x00000003ff100219 */ /* 0x000fc60000011612 */
[----:B------:R-:W-:Y:S01]  /*1670*/  IMAD R7, R4, R7, R20 ;  /* 0x0000000704077224 */ /* 0x000fe200078e0214 */
[----:B------:R-:W-:Y:S01]  /*1680*/  @P0 SHF.R.U32.HI R13, RZ, R3, R6 ;  /* 0x00000003ff0d0219 */ /* 0x000fe20000011606 */
[----:B------:R-:W-:-:S04]  /*1690*/  IMAD R16, R16, R9, RZ ;  /* 0x0000000910107224 */ /* 0x000fc800078e02ff */
[----:B------:R-:W-:Y:S01]  /*16a0*/  IMAD R6, R13, R9, RZ ;  /* 0x000000090d067224 */ /* 0x000fe200078e02ff */
[----:B------:R-:W-:-:S04]  /*16b0*/  ISETP.GE.AND P1, PT, R5, R16, PT ;  /* 0x000000100500720c */ /* 0x000fc80003f26270 */
[----:B------:R-:W-:Y:S01]  /*16c0*/  ISETP.GE.OR P1, PT, R21, R6, P1 ;  /* 0x000000061500720c */ /* 0x000fe20000f26670 */
[----:B------:R-:W-:-:S05]  /*16d0*/  IMAD.HI.U32 R6, R5, R2, RZ ;  /* 0x0000000205067227 */ /* 0x000fca00078e00ff */
[----:B------:R-:W-:-:S04]  /*16e0*/  SHF.R.U32.HI R6, RZ, R3, R6 ;  /* 0x00000003ff067219 */ /* 0x000fc80000011606 */
[----:B------:R-:W-:-:S03]  /*16f0*/  SEL R6, R5, R6, !P0 ;  /* 0x0000000605067207 */ /* 0x000fc60004000000 */
[----:B------:R-:W-:Y:S01]  /*1700*/  @!P1 IMAD.HI.U32 R12, R21, R2, RZ ;  /* 0x00000002150c9227 */ /* 0x000fe200078e00ff */
[----:B------:R-:W-:-:S04]  /*1710*/  IADD3 R2, PT, PT, -R6, RZ, RZ ;  /* 0x000000ff06027210 */ /* 0x000fc80007ffe1ff */
[----:B------:R-:W-:Y:S01]  /*1720*/  @!P1 SHF.R.U32.HI R12, RZ, R3, R12 ;  /* 0x00000003ff0c9219 */ /* 0x000fe2000001160c */
[----:B------:R-:W-:-:S03]  /*1730*/  IMAD R2, R9, R2, R5 ;  /* 0x0000000209027224 */ /* 0x000fc600078e0205 */
[----:B------:R-:W-:-:S05]  /*1740*/  @!P1 SEL R3, R21, R12, !P0 ;  /* 0x0000000c15039207 */ /* 0x000fca0004000000 */
[--C-:B------:R-:W-:Y:S02]  /*1750*/  @!P1 IMAD.IADD R6, R6, 0x1, -R3.reuse ;  /* 0x0000000106069824 */ /* 0x100fe400078e0a03 */
[----:B------:R-:W-:Y:S01]  /*1760*/  @!P1 IMAD R3, R2, R13, R3 ;  /* 0x0000000d02039224 */ /* 0x000fe200078e0203 */
[----:B------:R-:W-:Y:S01]  /*1770*/  IADD3 R2, PT, PT, -R21, RZ, RZ ;  /* 0x000000ff15027210 */ /* 0x000fe20007ffe1ff */
[----:B------:R-:W-:Y:S02]  /*1780*/  @!P1 IMAD R5, R6, R9, R21 ;  /* 0x0000000906059224 */ /* 0x000fe400078e0215 */
[----:B------:R-:W-:Y:S02]  /*1790*/  @!P1 IMAD.MOV.U32 R21, RZ, RZ, R3 ;  /* 0x000000ffff159224 */ /* 0x000fe400078e0003 */
[----:B------:R-:W-:Y:S02]  /*17a0*/  IMAD R2, R14, R2, R11 ;  /* 0x000000020e027224 */ /* 0x000fe400078e020b */
[----:B------:R-:W-:-:S02]  /*17b0*/  IMAD R20, R5, R4, R7 ;  /* 0x0000000405147224 */ /* 0x000fc400078e0207 */
[----:B------:R-:W-:Y:S02]  /*17c0*/  IMAD R21, R21, R14, R2 ;  /* 0x0000000e15157224 */ /* 0x000fe400078e0202 */
.L_x_19:
[----:B------:R-:W-:Y:S05]  /*17d0*/  BRA.U UP0, `(.L_x_20) ;  /* 0x0000000100407547 */ /* 0x000fea000b800000 */
[----:B------:R-:W1:Y:S08]  /*17e0*/  LDC.64 R4, c[0x0][0xb10] ;  /* 0x0002c400ff047b82 */ /* 0x000e700000000a00 */
[----:B------:R-:W2:Y:S08]  /*17f0*/  LDC.64 R2, c[0x0][0xb18] ;  /* 0x0002c600ff027b82 */ /* 0x000eb00000000a00 */
[----:B------:R-:W3:Y:S08]  /*1800*/  LDC R6, c[0x0][0xb20] ;  /* 0x0002c800ff067b82 */ /* 0x000ef00000000800 */
[----:B------:R-:W4:Y:S01]  /*1810*/  LDC R12, c[0x0][0xb0c] ;  /* 0x0002c300ff0c7b82 */ /* 0x000f220000000800 */
[----:B-1----:R-:W-:-:S05]  /*1820*/  IMAD.HI.U32 R4, R21, R4, RZ ;  /* 0x0000000415047227 */ /* 0x002fca00078e00ff */
[----:B------:R-:W-:Y:S01]  /*1830*/  SHF.R.U32.HI R4, RZ, R5, R4 ;  /* 0x00000005ff047219 */ /* 0x000fe20000011604 */
[----:B--2---:R-:W-:Y:S01]  /*1840*/  IMAD.HI.U32 R3, R20, R3, RZ ;  /* 0x0000000314037227 */ /* 0x004fe200078e00ff */
[----:B------:R-:W-:-:S04]  /*1850*/  ISETP.NE.AND P0, PT, R2, 0x1, PT ;  /* 0x000000010200780c */ /* 0x000fc80003f05270 */
[----:B---3--:R-:W-:-:S04]  /*1860*/  SHF.R.U32.HI R3, RZ, R6, R3 ;  /* 0x00000006ff037219 */ /* 0x008fc80000011603 */
[----:B------:R-:W-:Y:S02]  /*1870*/  SEL R3, R20, R3, !P0 ;  /* 0x0000000314037207 */ /* 0x000fe40004000000 */
[----:B----4-:R-:W-:-:S04]  /*1880*/  ISETP.NE.AND P1, PT, R12, 0x1, PT ;  /* 0x000000010c00780c */ /* 0x010fc80003f25270 */
[----:B------:R-:W-:-:S05]  /*1890*/  SEL R6, R21, R4, !P1 ;  /* 0x0000000415067207 */ /* 0x000fca0004800000 */
[----:B------:R-:W-:Y:S02]  /*18a0*/  IMAD.IADD R4, R3, 0x1, -R6 ;  /* 0x0000000103047824 */ /* 0x000fe400078e0a06 */
[----:B------:R-:W-:Y:S02]  /*18b0*/  IMAD.IADD R3, R6, 0x1, -R3 ;  /* 0x0000000106037824 */ /* 0x000fe400078e0a03 */
[----:B------:R-:W-:Y:S02]  /*18c0*/  IMAD R21, R4, R12, R21 ;  /* 0x0000000c04157224 */ /* 0x000fe400078e0215 */
[----:B------:R-:W-:Y:S02]  /*18d0*/  IMAD R20, R3, R2, R20 ;  /* 0x0000000203147224 */ /* 0x000fe400078e0214 */
.L_x_20:
[----:B------:R-:W-:Y:S05]  /*18e0*/  BRA.U !UP2, `(.L_x_21) ;  /* 0x000000010a0c7547 */ /* 0x000fea000b800000 */
[----:B------:R-:W-:Y:S01]  /*18f0*/  UCGABAR_WAIT ;  /* 0x0000000000007dc7 */ /* 0x000fe20008000000 */
[----:B------:R-:W-:Y:S01]  /*1900*/  CCTL.IVALL ;  /* 0x00000000ff00798f */ /* 0x000fe20002000000 */
[----:B------:R-:W-:Y:S05]  /*1910*/  BRA `(.L_x_22) ;  /* 0x0000000000047947 */ /* 0x000fea0003800000 */
.L_x_21:
[----:B------:R-:W-:Y:S06]  /*1920*/  BAR.SYNC.DEFER_BLOCKING 0x0 ;  /* 0x0000000000007b1d */ /* 0x000fec0000010000 */
.L_x_22:
[----:B------:R-:W-:Y:S05]  /*1930*/  BRA.U UP3, `(.L_x_23) ;  /* 0x0000001903387547 */ /* 0x000fea000b800000 */
[----:B------:R-:W1:Y:S01]  /*1940*/  LDCU UR21, c[0x0][0x38c] ;  /* 0x00007180ff1577ac */ /* 0x000e620008000800 */
[----:B------:R-:W2:Y:S01]  /*1950*/  LDC R9, c[0x0][0x370] ;  /* 0x0000dc00ff097b82 */ /* 0x000ea20000000800 */
[----:B------:R-:W-:Y:S01]  /*1960*/  IMAD.SHL.U32 R16, R11, 0x40, RZ ;  /* 0x000000400b107824 */ /* 0x000fe200078e00ff */
[----:B------:R-:W-:Y:S01]  /*1970*/  PLOP3.LUT P1, PT, PT, PT, UP5, 0x80, 0x8 ;  /* 0x000000000008781c */ /* 0x000fe20003f2f058 */
[----:B------:R-:W-:Y:S01]  /*1980*/  HFMA2 R12, -RZ, RZ, 0, 0 ;  /* 0x00000000ff0c7431 */ /* 0x000fe200000001ff */
[----:B------:R-:W-:Y:S01]  /*1990*/  UISETP.NE.AND UP1, UPT, UR10, URZ, UPT ;  /* 0x000000ff0a00728c */ /* 0x000fe2000bf25270 */
[----:B------:R-:W-:Y:S01]  /*19a0*/  ISETP.NE.AND P4, PT, R10, RZ, P5 ;  /* 0x000000ff0a00720c */ /* 0x000fe20002f85270 */
[----:B------:R-:W-:Y:S01]  /*19b0*/  IMAD.MOV.U32 R15, RZ, RZ, 0x1 ;  /* 0x00000001ff0f7424 */ /* 0x000fe200078e00ff */
[----:B------:R-:W-:Y:S01]  /*19c0*/  PLOP3.LUT P1, PT, P1, PT, PT, 0x8, 0x80 ;  /* 0x000000000080781c */ /* 0x000fe20000f2e170 */
[----:B------:R-:W3:Y:S01]  /*19d0*/  LDC R0, c[0x0][0x374] ;  /* 0x0000dd00ff007b82 */ /* 0x000ee20000000800 */
[----:B------:R-:W-:Y:S01]  /*19e0*/  IMAD.MOV.U32 R14, RZ, RZ, RZ ;  /* 0x000000ffff0e7224 */ /* 0x000fe200078e00ff */
[----:B------:R-:W-:Y:S01]  /*19f0*/  MOV R8, 0x1 ;  /* 0x0000000100087802 */ /* 0x000fe20000000f00 */
[----:B------:R-:W-:Y:S01]  /*1a00*/  IMAD.MOV.U32 R10, RZ, RZ, RZ ;  /* 0x000000ffff0a7224 */ /* 0x000fe200078e00ff */
[----:B------:R-:W-:Y:S01]  /*1a10*/  LOP3.LUT R16, R16, 0x40, RZ, 0xc0, !PT ;  /* 0x0000004010107812 */ /* 0x000fe200078ec0ff */
[----:B------:R-:W4:Y:S01]  /*1a20*/  LDCU.64 UR24, c[0x0][0x348] ;  /* 0x00006900ff1877ac */ /* 0x000f220008000a00 */
[----:B-1----:R-:W-:-:S02]  /*1a30*/  UIADD3 UR8, UPT, UPT, UR21, 0x3f, URZ ;  /* 0x0000003f15087890 */ /* 0x002fc4000fffe0ff */
[----:B------:R-:W-:Y:S02]  /*1a40*/  USEL UR28, UR6, 0x2, UP1 ;  /* 0x00000002061c7887 */ /* 0x000fe40008800000 */
[----:B------:R-:W-:Y:S01]  /*1a50*/  USHF.R.S32.HI UR23, URZ, 0x1f, UR8 ;  /* 0x0000001fff177899 */ /* 0x000fe20008011408 */
[----:B------:R-:W-:-:S03]  /*1a60*/  UMOV UR29, URZ ;  /* 0x000000ff001d7c82 */ /* 0x000fc60008000000 */
[----:B------:R-:W-:Y:S02]  /*1a70*/  ULEA.HI UR23, UR23, UR8, URZ, 0x6 ;  /* 0x0000000817177291 */ /* 0x000fe4000f8f30ff */
[----:B------:R-:W-:Y:S02]  /*1a80*/  UIADD3 UR8, UPT, UPT, UR21, -0x1, URZ ;  /* 0xffffffff15087890 */ /* 0x000fe4000fffe0ff */
[----:B------:R-:W-:Y:S02]  /*1a90*/  USHF.R.S32.HI UR23, URZ, 0x6, UR23 ;  /* 0x00000006ff177899 */ /* 0x000fe40008011417 */
[----:B------:R-:W-:Y:S02]  /*1aa0*/  UISETP.GE.U32.AND UP2, UPT, UR8, -0x7f, UPT ;  /* 0xffffff810800788c */ /* 0x000fe4000bf46070 */
[----:B------:R-:W-:Y:S02]  /*1ab0*/  UISETP.LT.U32.AND UP0, UPT, UR23, 0xd, UPT ;  /* 0x0000000d1700788c */ /* 0x000fe4000bf01070 */
[----:B------:R-:W-:-:S02]  /*1ac0*/  UIADD3 UR21, UPT, UPT, UR21, 0x7e, URZ ;  /* 0x0000007e15157890 */ /* 0x000fc4000fffe0ff */
[----:B------:R-:W-:-:S04]  /*1ad0*/  USEL UR22, UR23, 0xd, UP0 ;  /* 0x0000000d17167887 */ /* 0x000fc80008000000 */
[----:B------:R-:W-:Y:S02]  /*1ae0*/  UIADD3 UR27, UPT, UPT, UR22, -0x1, URZ ;  /* 0xffffffff161b7890 */ /* 0x000fe4000fffe0ff */
[----:B------:R-:W-:Y:S02]  /*1af0*/  @UP2 UIADD3 UR27, UPT, UPT, UR22, URZ, URZ ;  /* 0x000000ff161b2290 */ /* 0x000fe4000fffe0ff */
[----:B------:R-:W-:Y:S02]  /*1b00*/  UIADD3 UR30, UPT, UPT, UR23, -UR22, URZ ;  /* 0x80000016171e7290 */ /* 0x000fe4000fffe0ff */
[----:B------:R-:W-:Y:S02]  /*1b10*/  UIADD3 UR26, UPT, UPT, UR27, 0x1, URZ ;  /* 0x000000011b1a7890 */ /* 0x000fe4000fffe0ff */
[----:B--2-4-:R-:W-:-:S12]  /*1b20*/  UIADD3 UR27, UPT, UPT, -UR27, URZ, URZ ;  /* 0x000000ff1b1b7290 */ /* 0x014fd8000fffe1ff */
.L_x_45:
[----:B------:R-:W-:Y:S01]  /*1b30*/  UISETP.NE.AND UP0, UPT, UR37, URZ, UPT ;  /* 0x000000ff2500728c */ /* 0x000fe2000bf05270 */
[----:B------:R-:W1:Y:S08]  /*1b40*/  S2UR UR37, SR_CgaCtaId ;  /* 0x00000000002579c3 */ /* 0x000e700000008800 */
[----:B------:R-:W-:Y:S05]  /*1b50*/  BRA.U UP0, `(.L_x_24) ;  /* 0x0000000100347547 */ /* 0x000fea000b800000 */
[----:B------:R-:W2:Y:S01]  /*1b60*/  S2R R2, SR_CgaCtaId ;  /* 0x0000000000027919 */ /* 0x000ea20000008800 */
[----:B------:R-:W-:-:S04]  /*1b70*/  MOV R3, 0x400 ;  /* 0x0000040000037802 */ /* 0x000fc80000000f00 */
[----:B--2---:R-:W-:Y:S02]  /*1b80*/  LEA R3, R2, R3, 0x18 ;  /* 0x0000000302037211 */ /* 0x004fe400078ec0ff */
[----:B------:R-:W-:-:S03]  /*1b90*/  SHF.L.U32 R2, R8, 0x1f, RZ ;  /* 0x0000001f08027819 */ /* 0x000fc600000006ff */
[----:B------:R-:W-:-:S04]  /*1ba0*/  IMAD R3, R10, 0x8, R3 ;  /* 0x000000080a037824 */ /* 0x000fc800078e0203 */
[----:B------:R-:W2:Y:S02]  /*1bb0*/  SYNCS.PHASECHK.TRANS64.TRYWAIT P0, [R3+URZ+0x190], R2 ;  /* 0x00019002030075a7 */ /* 0x000ea400080011ff */
[----:B--2---:R-:W-:Y:S05]  /*1bc0*/  @!P0 BRA `(.L_x_25) ;  /* 0x0000007400788947 */ /* 0x004fea0003800000 */
.L_x_161:
[----:B------:R-:W-:Y:S01]  /*1bd0*/  VIADD R10, R10, 0x1 ;  /* 0x000000010a0a7836 */ /* 0x000fe20000000000 */
[----:B------:R2:W-:Y:S04]  /*1be0*/  SYNCS.ARRIVE.TRANS64.A1T0 RZ, [R3+URZ+0x180], RZ ;  /* 0x000180ff03ff79a7 */ /* 0x0005e800081000ff */
[----:B------:R-:W-:-:S04]  /*1bf0*/  ISETP.NE.AND P0, PT, R10, 0x2, PT ;  /* 0x000000020a00780c */ /* 0x000fc80003f05270 */
[----:B------:R-:W-:Y:S02]  /*1c00*/  SEL R10, R10, RZ, P0 ;  /* 0x000000ff0a0a7207 */ /* 0x000fe40000000000 */
[----:B--2---:R-:W-:-:S04]  /*1c10*/  SEL R3, RZ, 0x1, P0 ;  /* 0x00000001ff037807 */ /* 0x004fc80000000000 */
[----:B------:R-:W-:-:S07]  /*1c20*/  LOP3.LUT R8, R8, R3, RZ, 0x3c, !PT ;  /* 0x0000000308087212 */ /* 0x000fce00078e3cff */
.L_x_24:
[----:B------:R-:W-:Y:S01]  /*1c30*/  UMOV UR6, 0x400 ;  /* 0x0000040000067882 */ /* 0x000fe20000000000 */
[----:B------:R-:W-:Y:S01]  /*1c40*/  LEA.HI R3, R21, R21, RZ, 0x1 ;  /* 0x0000001515037211 */ /* 0x000fe200078f08ff */
[----:B-1----:R-:W-:Y:S01]  /*1c50*/  ULEA UR6, UR37, UR6, 0x18 ;  /* 0x0000000625067291 */ /* 0x002fe2000f8ec0ff */
[----:B------:R-:W-:Y:S01]  /*1c60*/  SHF.L.U32 R2, R15, 0x1f, RZ ;  /* 0x0000001f0f027819 */ /* 0x000fe200000006ff */
[----:B------:R-:W-:Y:S01]  /*1c70*/  UISETP.GE.U32.AND UP0, UPT, UR21, 0x7f, UPT ;  /* 0x0000007f1500788c */ /* 0x000fe2000bf06070 */
[C---:B------:R-:W-:Y:S01]  /*1c80*/  R2UR UR9, R16.reuse ;  /* 0x00000000100972ca */ /* 0x040fe200000e0000 */
[----:B------:R-:W-:Y:S01]  /*1c90*/  ULEA UR8, UR29, UR6, 0x3 ;  /* 0x000000061d087291 */ /* 0x000fe2000f8e18ff */
[----:B------:R-:W-:Y:S01]  /*1ca0*/  IMAD.SHL.U32 R3, R3, 0x40, RZ ;  /* 0x0000004003037824 */ /* 0x000fe200078e00ff */
[----:B------:R-:W-:Y:S01]  /*1cb0*/  R2UR UR10, R16 ;  /* 0x00000000100a72ca */ /* 0x000fe200000e0000 */
[----:B------:R-:W-:-:S03]  /*1cc0*/  UMOV UR31, URZ ;  /* 0x000000ff001f7c82 */ /* 0x000fc60008000000 */
[----:B------:R-:W-:-:S03]  /*1cd0*/  R2UR UR34, R3 ;  /* 0x00000000032272ca */ /* 0x000fc600000e0000 */
[----:B------:R1:W2:Y:S01]  /*1ce0*/  SYNCS.PHASECHK.TRANS64.TRYWAIT P0, [UR8+0x68], R2 ;  /* 0x00006802ff0075a7 */ /* 0x0002a20008001108 */
[----:B------:R-:W-:-:S09]  /*1cf0*/  R2UR UR8, R20 ;  /* 0x00000000140872ca */ /* 0x000fd200000e0000 */
[----:B------:R-:W-:-:S04]  /*1d00*/  ULOP3.LUT UR34, UR9, 0xffffff80, UR34, 0xf8, !UPT ;  /* 0xffffff8009227892 */ /* 0x000fc8000f8ef822 */
[----:B------:R-:W-:Y:S01]  /*1d10*/  ULEA UR10, UR8, UR10, 0x7 ;  /* 0x0000000a080a7291 */ /* 0x000fe2000f8e38ff */
[----:B------:R-:W-:Y:S11]  /*1d20*/  BRA.U !UP0, `(.L_x_26) ;  /* 0x0000000108d87547 */ /* 0x000ff6000b800000 */
[----:B------:R-:W-:Y:S01]  /*1d30*/  UMOV UR16, UR27 ;  /* 0x0000001b00107c82 */ /* 0x000fe20008000000 */
[----:B------:R-:W-:Y:S01]  /*1d40*/  UMOV UR19, UR29 ;  /* 0x0000001d00137c82 */ /* 0x000fe20008000000 */
[----:B------:R-:W-:Y:S01]  /*1d50*/  UMOV UR35, UR14 ;  /* 0x0000000e00237c82 */ /* 0x000fe20008000000 */
[----:B------:R-:W-:-:S05]  /*1d60*/  UMOV UR11, UR7 ;  /* 0x00000007000b7c82 */ /* 0x000fca0008000000 */
.L_x_32:
[----:B------:R-:W-:Y:S01]  /*1d70*/  ULEA UR33, UR19, UR6, 0x3 ;  /* 0x0000000613217291 */ /* 0x000fe2000f8e18ff */
[----:B------:R-:W-:Y:S01]  /*1d80*/  @P5 MOV R3, 0x8000 ;  /* 0x0000800000035802 */ /* 0x000fe20000000f00 */
[----:B-12---:R-:W-:Y:S10]  /*1d90*/  @P0 BRA `(.L_x_27) ;  /* 0x00000000000c0947 */ /* 0x006ff40003800000 */
[----:B------:R-:W-:-:S04]  /*1da0*/  SHF.L.U32 R5, R15, 0x1f, RZ ;  /* 0x0000001f0f057819 */ /* 0x000fc800000006ff */
[----:B------:R-:W2:Y:S02]  /*1db0*/  SYNCS.PHASECHK.TRANS64.TRYWAIT P0, [UR33+0x68], R5 ;  /* 0x00006805ff0075a7 */ /* 0x000ea40008001121 */
[----:B--2---:R-:W-:Y:S05]  /*1dc0*/  @!P0 BRA `(.L_x_28) ;  /* 0x00000074000c8947 */ /* 0x004fea0003800000 */
.L_x_27:
[----:B------:R2:W-:Y:S01]  /*1dd0*/  @P5 SYNCS.ARRIVE.TRANS64 RZ, [UR33], R3 ;  /* 0x00000003ffff59a7 */ /* 0x0005e20008000021 */
[----:B------:R-:W-:Y:S02]  /*1de0*/  ULOP3.LUT UR8, UR28, 0x2, URZ, 0xfc, !UPT ;  /* 0x000000021c087892 */ /* 0x000fe4000f8efcff */
[----:B------:R-:W-:Y:S02]  /*1df0*/  UIADD3 UR16, UPT, UPT, UR16, 0x1, URZ ;  /* 0x0000000110107890 */ /* 0x000fe4000fffe0ff */
[----:B------:R-:W-:Y:S02]  /*1e00*/  UISETP.NE.AND UP0, UPT, UR8, 0x2, UPT ;  /* 0x000000020800788c */ /* 0x000fe4000bf05270 */
[----:B------:R-:W-:-:S07]  /*1e10*/  UISETP.NE.AND UP2, UPT, UR16, 0x1, UPT ;  /* 0x000000011000788c */ /* 0x000fce000bf45270 */
[----:B------:R-:W-:Y:S05]  /*1e20*/  BRA.U UP0, `(.L_x_29) ;  /* 0x0000000100047547 */ /* 0x000fea000b800000 */
[----:B------:R-:W-:Y:S05]  /*1e30*/  BPT.TRAP 0x1 ;  /* 0x000000040000795c */ /* 0x000fea0000300000 */
.L_x_29:
[----:B------:R-:W-:Y:S04]  /*1e40*/  BSSY.RECONVERGENT B0, `(.L_x_30) ;  /* 0x0000003000007945 */ /* 0x000fe80003800200 */
[----:B------:R-:W-:Y:S05]  /*1e50*/  @!P4 BRA `(.L_x_31) ;  /* 0x000000000004c947 */ /* 0x000fea0003800000 */
[----:B------:R-:W-:Y:S05]  /*1e60*/  BPT.TRAP 0x1 ;  /* 0x000000040000795c */ /* 0x000fea0000300000 */
.L_x_31:
[----:B------:R-:W-:Y:S05]  /*1e70*/  BSYNC.RECONVERGENT B0 ;  /* 0x0000000000007941 */ /* 0x000fea0003800200 */
.L_x_30:
[----:B------:R-:W-:Y:S02]  /*1e80*/  UIADD3 UR29, UPT, UPT, UR19, 0x1, URZ ;  /* 0x00000001131d7890 */ /* 0x000fe4000fffe0ff */
[----:B------:R-:W-:Y:S02]  /*1e90*/  UIADD3 UR42, UP1, UPT, UR24, 0x80, URZ ;  /* 0x00000080182a7890 */ /* 0x000fe4000ff3e0ff */
[----:B------:R-:W-:Y:S02]  /*1ea0*/  UISETP.NE.AND UP0, UPT, UR29, 0xd, UPT ;  /* 0x0000000d1d00788c */ /* 0x000fe4000bf05270 */
[----:B------:R-:W-:Y:S02]  /*1eb0*/  ULOP3.LUT UR33, UR33, 0xfefffff8, URZ, 0xc0, !UPT ;  /* 0xfefffff821217892 */ /* 0x000fe4000f8ec0ff */
[----:B------:R-:W-:Y:S02]  /*1ec0*/  USEL UR9, URZ, 0x1, UP0 ;  /* 0x00000001ff097887 */ /* 0x000fe40008000000 */
[----:B------:R-:W-:-:S02]  /*1ed0*/  USEL UR29, UR29, URZ, UP0 ;  /* 0x000000ff1d1d7287 */ /* 0x000fc40008000000 */
[----:B------:R-:W-:Y:S02]  /*1ee0*/  UIADD3 UR40, UP0, UPT, UR24, 0x180, URZ ;  /* 0x0000018018287890 */ /* 0x000fe4000ff1e0ff */
[----:B------:R-:W-:Y:S01]  /*1ef0*/  ULEA UR8, UR29, UR6, 0x3 ;  /* 0x000000061d087291 */ /* 0x000fe2000f8e18ff */
[----:B------:R-:W-:Y:S01]  /*1f00*/  LOP3.LUT R15, R15, UR9, RZ, 0x3c, !PT ;  /* 0x000000090f0f7c12 */ /* 0x000fe2000f8e3cff */
[----:B------:R-:W-:Y:S02]  /*1f10*/  UIADD3.X UR43, UPT, UPT, URZ, UR25, URZ, UP1, !UPT ;  /* 0x00000019ff2b7290 */ /* 0x000fe40008ffe4ff */
[----:B------:R-:W-:Y:S01]  /*1f20*/  UPRMT UR18, URZ, 0x5410, UR5 ;  /* 0x00005410ff127896 */ /* 0x000fe20008000005 */
[----:B-1----:R-:W-:Y:S01]  /*1f30*/  SHF.L.U32 R2, R15, 0x1f, RZ ;  /* 0x0000001f0f027819 */ /* 0x002fe200000006ff */
[----:B------:R-:W-:Y:S02]  /*1f40*/  UIADD3.X UR41, UPT, UPT, URZ, UR25, URZ, UP0, !UPT ;  /* 0x00000019ff297290 */ /* 0x000fe400087fe4ff */
[----:B------:R-:W-:Y:S01]  /*1f50*/  UPRMT UR17, URZ, 0x5410, UR4 ;  /* 0x00005410ff117896 */ /* 0x000fe20008000004 */
[----:B------:R4:W1:Y:S01]  /*1f60*/  SYNCS.PHASECHK.TRANS64.TRYWAIT P0, [UR8+0x68], R2 ;  /* 0x00006802ff0075a7 */ /* 0x0008620008001108 */
[----:B------:R-:W-:Y:S01]  /*1f70*/  USHF.L.U32 UR8, UR19, 0xc, URZ ;  /* 0x0000000c13087899 */ /* 0x000fe200080006ff */
[----:B------:R-:W-:Y:S01]  /*1f80*/  UMOV UR38, 0x0 ;  /* 0x0000000000267882 */ /* 0x000fe20000000000 */
[----:B------:R-:W-:-:S02]  /*1f90*/  UMOV UR39, 0x10000000 ;  /* 0x1000000000277882 */ /* 0x000fc40000000000 */
[----:B------:R-:W-:Y:S02]  /*1fa0*/  ULOP3.LUT UR32, UR15, UR8, URZ, 0xfc, !UPT ;  /* 0x000000080f207292 */ /* 0x000fe4000f8efcff */
[----:B------:R-:W-:Y:S02]  /*1fb0*/  ULOP3.LUT UR8, UR13, UR8, URZ, 0xfc, !UPT ;  /* 0x000000080d087292 */ /* 0x000fe4000f8efcff */
[----:B------:R-:W-:Y:S02]  /*1fc0*/  ULEA UR32, UR32, UR6, 0x1 ;  /* 0x0000000620207291 */ /* 0x000fe4000f8e08ff */
[----:B------:R-:W-:Y:S02]  /*1fd0*/  ULEA UR8, UR8, UR6, 0x1 ;  /* 0x0000000608087291 */ /* 0x000fe4000f8e08ff */
[----:B------:R-:W-:Y:S02]  /*1fe0*/  UIADD3 UR32, UPT, UPT, UR32, 0x4300, URZ ;  /* 0x0000430020207890 */ /* 0x000fe4000fffe0ff */
[----:B------:R-:W-:Y:S01]  /*1ff0*/  UIADD3 UR8, UPT, UPT, UR8, 0x1e300, URZ ;  /* 0x0001e30008087890 */ /* 0x000fe2000fffe0ff */
[----:B------:R-:W-:Y:S01]  /*2000*/  UMOV UR12, UR36 ;  /* 0x00000024000c7c82 */ /* 0x000fe20008000000 */
[----:B------:R-:W-:Y:S01]  /*2010*/  UMOV UR9, UR33 ;  /* 0x0000002100097c82 */ /* 0x000fe20008000000 */
[----:B------:R-:W-:Y:S01]  /*2020*/  UMOV UR31, UR26 ;  /* 0x0000001a001f7c82 */ /* 0x000fe20008000000 */
[----:B------:R-:W-:-:S03]  /*2030*/  UMOV UR19, UR29 ;  /* 0x0000001d00137c82 */ /* 0x000fc60008000000 */
[----:B------:R2:W-:Y:S02]  /*2040*/  UTMALDG.3D.MULTICAST.2CTA [UR32], [UR42], UR18, desc[UR38] ;  /* 0x000026202a0073b4 */ /* 0x0005e40008211812 */
[----:B------:R3:W-:Y:S01]  /*2050*/  UTMALDG.3D.MULTICAST.2CTA [UR8], [UR40], UR17, desc[UR38] ;  /* 0x00002608280073b4 */ /* 0x0007e20008211811 */
[----:B--2---:R-:W-:Y:S02]  /*2060*/  UIADD3 UR35, UPT, UPT, UR35, 0x40, URZ ;  /* 0x0000004023237890 */ /* 0x004fe4000fffe0ff */
[----:B---3--:R-:W-:Y:S01]  /*2070*/  UIADD3 UR11, UPT, UPT, UR11, 0x40, URZ ;  /* 0x000000400b0b7890 */ /* 0x008fe2000fffe0ff */
[----:B----4-:R-:W-:Y:S11]  /*2080*/  BRA.U UP2, `(.L_x_32) ;  /* 0xfffffffd02387547 */ /* 0x010ff6000b83ffff */
.L_x_26:
[----:B------:R-:W-:Y:S01]  /*2090*/  ULEA UR8, UR29, UR6, 0x3 ;  /* 0x000000061d087291 */ /* 0x000fe2000f8e18ff */
[----:B-1----:R-:W-:Y:S01]  /*20a0*/  SHF.L.U32 R2, R15, 0x1f, RZ ;  /* 0x0000001f0f027819 */ /* 0x002fe200000006ff */
[----:B------:R-:W-:Y:S01]  /*20b0*/  @!P1 SYNCS.ARRIVE.TRANS64.A1T0 RZ, [UR6+0x118], RZ ;  /* 0x000118ffffff99a7 */ /* 0x000fe20008100006 */
[----:B------:R-:W-:-:S06]  /*20c0*/  UISETP.GT.AND UP0, UPT, UR23, UR22, UPT ;  /* 0x000000161700728c */ /* 0x000fcc000bf04270 */
[----:B------:R1:W4:Y:S03]  /*20d0*/  SYNCS.PHASECHK.TRANS64.TRYWAIT P1, [UR8+0x68], R2 ;  /* 0x00006802ff0075a7 */ /* 0x0003260008021108 */
[----:B------:R-:W-:Y:S05]  /*20e0*/  BRA.U !UP0, `(.L_x_33) ;  /* 0x0000000108ec7547 */ /* 0x000fea000b800000 */
[----:B------:R-:W-:Y:S01]  /*20f0*/  UIADD3 UR35, UPT, UPT, UR30, UR31, URZ ;  /* 0x0000001f1e237290 */ /* 0x000fe2000fffe0ff */
[----:B------:R-:W-:-:S11]  /*2100*/  UMOV UR38, UR29 ;  /* 0x0000001d00267c82 */ /* 0x000fd60008000000 */
.L_x_41:
[----:B------:R-:W-:Y:S01]  /*2110*/  ULEA UR33, UR38, UR6, 0x3 ;  /* 0x0000000626217291 */ /* 0x000fe2000f8e18ff */
[----:B----4-:R-:W-:Y:S01]  /*2120*/  @P5 MOV R3, 0x8000 ;  /* 0x0000800000035802 */ /* 0x010fe20000000f00 */
[----:B--2-4-:R-:W-:Y:S10]  /*2130*/  @P1 BRA `(.L_x_34) ;  /* 0x00000000000c1947 */ /* 0x014ff40003800000 */
[----:B------:R-:W-:-:S04]  /*2140*/  SHF.L.U32 R5, R15, 0x1f, RZ ;  /* 0x0000001f0f057819 */ /* 0x000fc800000006ff */
[----:B--2---:R-:W2:Y:S02]  /*2150*/  SYNCS.PHASECHK.TRANS64.TRYWAIT P0, [UR33+0x68], R5 ;  /* 0x00006805ff0075a7 */ /* 0x004ea40008001121 */
[----:B--2---:R-:W-:Y:S05]  /*2160*/  @!P0 BRA `(.L_x_35) ;  /* 0x00000070003c8947 */ /* 0x004fea0003800000 */
.L_x_34:
[----:B------:R4:W-:Y:S01]  /*2170*/  @P5 SYNCS.ARRIVE.TRANS64 RZ, [UR33], R3 ;  /* 0x00000003ffff59a7 */ /* 0x0009e20008000021 */
[----:B------:R-:W-:-:S04]  /*2180*/  ULOP3.LUT UR8, UR28, 0x2, URZ, 0xfc, !UPT ;  /* 0x000000021c087892 */ /* 0x000fc8000f8efcff */
[----:B------:R-:W-:-:S09]  /*2190*/  UISETP.NE.AND UP0, UPT, UR8, 0x2, UPT ;  /* 0x000000020800788c */ /* 0x000fd2000bf05270 */
[----:B------:R-:W-:Y:S05]  /*21a0*/  BRA.U UP0, `(.L_x_36) ;  /* 0x0000000100047547 */ /* 0x000fea000b800000 */
[----:B------:R-:W-:Y:S05]  /*21b0*/  BPT.TRAP 0x1 ;  /* 0x000000040000795c */ /* 0x000fea0000300000 */
.L_x_36:
[----:B------:R-:W-:Y:S04]  /*21c0*/  BSSY.RECONVERGENT B0, `(.L_x_37) ;  /* 0x0000003000007945 */ /* 0x000fe80003800200 */
[----:B------:R-:W-:Y:S05]  /*21d0*/  @!P4 BRA `(.L_x_38) ;  /* 0x000000000004c947 */ /* 0x000fea0003800000 */
[----:B------:R-:W-:Y:S05]  /*21e0*/  BPT.TRAP 0x1 ;  /* 0x000000040000795c */ /* 0x000fea0000300000 */
.L_x_38:
[----:B------:R-:W-:Y:S05]  /*21f0*/  BSYNC.RECONVERGENT B0 ;  /* 0x0000000000007941 */ /* 0x000fea0003800200 */
.L_x_37:
[----:B------:R-:W-:Y:S01]  /*2200*/  UIADD3 UR29, UPT, UPT, UR38, 0x1, URZ ;  /* 0x00000001261d7890 */ /* 0x000fe2000fffe0ff */
[----:B------:R-:W-:Y:S01]  /*2210*/  BSSY.RECONVERGENT B0, `(.L_x_39) ;  /* 0x0000024000007945 */ /* 0x000fe20003800200 */
[----:B--2---:R-:W-:Y:S02]  /*2220*/  ELECT P0, URZ, PT ;  /* 0x0000000000ff782f */ /* 0x004fe40003800000 */
[----:B------:R-:W-:-:S04]  /*2230*/  UISETP.NE.AND UP0, UPT, UR29, 0xd, UPT ;  /* 0x0000000d1d00788c */ /* 0x000fc8000bf05270 */
[----:B------:R-:W-:Y:S02]  /*2240*/  USEL UR9, URZ, 0x1, UP0 ;  /* 0x00000001ff097887 */ /* 0x000fe40008000000 */
[----:B------:R-:W-:-:S04]  /*2250*/  USEL UR29, UR29, URZ, UP0 ;  /* 0x000000ff1d1d7287 */ /* 0x000fc80008000000 */
[----:B------:R-:W-:Y:S01]  /*2260*/  ULEA UR8, UR29, UR6, 0x3 ;  /* 0x000000061d087291 */ /* 0x000fe2000f8e18ff */
[----:B------:R-:W-:-:S04]  /*2270*/  LOP3.LUT R15, R15, UR9, RZ, 0x3c, !PT ;  /* 0x000000090f0f7c12 */ /* 0x000fc8000f8e3cff */
[----:B-1----:R-:W-:-:S04]  /*2280*/  SHF.L.U32 R2, R15, 0x1f, RZ ;  /* 0x0000001f0f027819 */ /* 0x002fc800000006ff */
[----:B------:R1:W2:Y:S01]  /*2290*/  SYNCS.PHASECHK.TRANS64.TRYWAIT P1, [UR8+0x68], R2 ;  /* 0x00006802ff0075a7 */ /* 0x0002a20008021108 */
[----:B------:R-:W-:Y:S05]  /*22a0*/  @!P0 BRA `(.L_x_40) ;  /* 0x0000000000688947 */ /* 0x000fea0003800000 */
[----:B------:R-:W-:Y:S02]  /*22b0*/  USHF.L.U32 UR8, UR38, 0xc, URZ ;  /* 0x0000000c26087899 */ /* 0x000fe400080006ff */
[----:B------:R-:W-:Y:S02]  /*22c0*/  USHF.L.U32 UR11, UR31, 0x6, URZ ;  /* 0x000000061f0b7899 */ /* 0x000fe400080006ff */
[----:B------:R-:W-:Y:S02]  /*22d0*/  ULOP3.LUT UR16, UR15, UR8, URZ, 0xfc, !UPT ;  /* 0x000000080f107292 */ /* 0x000fe4000f8efcff */
[----:B------:R-:W-:Y:S02]  /*22e0*/  ULOP3.LUT UR8, UR13, UR8, URZ, 0xfc, !UPT ;  /* 0x000000080d087292 */ /* 0x000fe4000f8efcff */
[----:B------:R-:W-:Y:S02]  /*22f0*/  UIADD3 UR44, UP1, UPT, UR24, 0x80, URZ ;  /* 0x00000080182c7890 */ /* 0x000fe4000ff3e0ff */
[----:B------:R-:W-:-:S02]  /*2300*/  ULEA UR16, UR16, UR6, 0x1 ;  /* 0x0000000610107291 */ /* 0x000fc4000f8e08ff */
[----:B------:R-:W-:Y:S02]  /*2310*/  UIADD3 UR42, UP0, UPT, UR24, 0x180, URZ ;  /* 0x00000180182a7890 */ /* 0x000fe4000ff1e0ff */
[----:B------:R-:W-:Y:S02]  /*2320*/  ULEA UR8, UR8, UR6, 0x1 ;  /* 0x0000000608087291 */ /* 0x000fe4000f8e08ff */
[----:B------:R-:W-:Y:S02]  /*2330*/  ULOP3.LUT UR17, UR33, 0xfefffff8, URZ, 0xc0, !UPT ;  /* 0xfefffff821117892 */ /* 0x000fe4000f8ec0ff */
[----:B------:R-:W-:Y:S02]  /*2340*/  UIADD3.X UR45, UPT, UPT, URZ, UR25, URZ, UP1, !UPT ;  /* 0x00000019ff2d7290 */ /* 0x000fe40008ffe4ff */
[----:B------:R-:W-:Y:S02]  /*2350*/  ULOP3.LUT UR19, UR14, UR11, URZ, 0xfc, !UPT ;  /* 0x0000000b0e137292 */ /* 0x000fe4000f8efcff */
[----:B------:R-:W-:-:S02]  /*2360*/  UIADD3 UR16, UPT, UPT, UR16, 0x4300, URZ ;  /* 0x0000430010107890 */ /* 0x000fc4000fffe0ff */
[----:B------:R-:W-:Y:S02]  /*2370*/  UPRMT UR39, URZ, 0x5410, UR5 ;  /* 0x00005410ff277896 */ /* 0x000fe40008000005 */
[----:B------:R-:W-:Y:S02]  /*2380*/  ULOP3.LUT UR11, UR7, UR11, URZ, 0xfc, !UPT ;  /* 0x0000000b070b7292 */ /* 0x000fe4000f8efcff */
[----:B------:R-:W-:Y:S02]  /*2390*/  UIADD3 UR8, UPT, UPT, UR8, 0x1e300, URZ ;  /* 0x0001e30008087890 */ /* 0x000fe4000fffe0ff */
[----:B------:R-:W-:Y:S02]  /*23a0*/  UPRMT UR32, URZ, 0x5410, UR4 ;  /* 0x00005410ff207896 */ /* 0x000fe40008000004 */
[----:B------:R-:W-:Y:S01]  /*23b0*/  UIADD3.X UR43, UPT, UPT, URZ, UR25, URZ, UP0, !UPT ;  /* 0x00000019ff2b7290 */ /* 0x000fe200087fe4ff */
[----:B------:R-:W-:Y:S01]  /*23c0*/  UMOV UR40, 0x0 ;  /* 0x0000000000287882 */ /* 0x000fe20000000000 */
[----:B------:R-:W-:Y:S01]  /*23d0*/  UMOV UR41, 0x10000000 ;  /* 0x1000000000297882 */ /* 0x000fe20000000000 */
[----:B------:R-:W-:Y:S01]  /*23e0*/  UMOV UR18, UR34 ;  /* 0x0000002200127c82 */ /* 0x000fe20008000000 */
[----:B------:R-:W-:Y:S01]  /*23f0*/  UMOV UR20, UR36 ;  /* 0x0000002400147c82 */ /* 0x000fe20008000000 */
[----:B------:R-:W-:Y:S01]  /*2400*/  UMOV UR12, UR36 ;  /* 0x00000024000c7c82 */ /* 0x000fe20008000000 */
[----:B------:R-:W-:Y:S01]  /*2410*/  UMOV UR9, UR17 ;  /* 0x0000001100097c82 */ /* 0x000fe20008000000 */
[----:B------:R1:W-:Y:S02]  /*2420*/  UTMALDG.3D.MULTICAST.2CTA [UR16], [UR44], UR39, desc[UR40] ;  /* 0x000028102c0073b4 */ /* 0x0003e40008211827 */
[----:B------:R1:W-:Y:S02]  /*2430*/  UTMALDG.3D.MULTICAST.2CTA [UR8], [UR42], UR32, desc[UR40] ;  /* 0x000028082a0073b4 */ /* 0x0003e40008211820 */
[----:B-1----:R-:W-:Y:S01]  /*2440*/  NOP ;  /* 0x0000000000007918 */ /* 0x002fe20000000000 */
.L_x_40:
[----:B------:R-:W-:Y:S05]  /*2450*/  BSYNC.RECONVERGENT B0 ;  /* 0x0000000000007941 */ /* 0x000fea0003800200 */
.L_x_39:
[----:B------:R-:W-:Y:S01]  /*2460*/  UIADD3 UR31, UPT, UPT, UR31, 0x1, URZ ;  /* 0x000000011f1f7890 */ /* 0x000fe2000fffe0ff */
[----:B------:R-:W-:-:S03]  /*2470*/  UMOV UR38, UR29 ;  /* 0x0000001d00267c82 */ /* 0x000fc60008000000 */
[----:B------:R-:W-:-:S09]  /*2480*/  UISETP.NE.AND UP0, UPT, UR31, UR35, UPT ;  /* 0x000000231f00728c */ /* 0x000fd2000bf05270 */
[----:B------:R-:W-:Y:S05]  /*2490*/  BRA.U UP0, `(.L_x_41) ;  /* 0xfffffffd001c7547 */ /* 0x000fea000b83ffff */
.L_x_33:
[----:B-1----:R-:W-:Y:S01]  /*24a0*/  LEA R2, R14, UR6, 0x3 ;  /* 0x000000060e027c11 */ /* 0x002fe2000f8e18ff */
[----:B------:R-:W-:Y:S01]  /*24b0*/  NOP ;  /* 0x0000000000007918 */ /* 0x000fe20000000000 */
[----:B----4-:R-:W-:Y:S02]  /*24c0*/  SHF.L.U32 R3, R12, 0x1f, RZ ;  /* 0x0000001f0c037819 */ /* 0x010fe400000006ff */
[----:B------:R-:W-:Y:S02]  /*24d0*/  LEA R4, R14, UR6, 0x4 ;  /* 0x000000060e047c11 */ /* 0x000fe4000f8e20ff */
[----:B--2---:R-:W1:Y:S02]  /*24e0*/  SYNCS.PHASECHK.TRANS64.TRYWAIT P0, [R2+URZ+0x120], R3 ;  /* 0x00012003020075a7 */ /* 0x004e6400080011ff */
[----:B-1----:R-:W-:Y:S05]  /*24f0*/  @!P0 BRA `(.L_x_42) ;  /* 0x0000006c00708947 */ /* 0x002fea0003800000 */
.L_x_164:
[----:B------:R-:W2:Y:S01]  /*2500*/  LDS.128 R4, [R4+0x1b0] ;  /* 0x0001b00004047984 */ /* 0x000ea20000000c00 */
[----:B------:R-:W-:Y:S01]  /*2510*/  ISETP.GE.AND P0, PT, R26, 0x1, PT ;  /* 0x000000011a00780c */ /* 0x000fe20003f06270 */
[----:B-1----:R-:W-:Y:S01]  /*2520*/  VIADD R2, R2, 0x130 ;  /* 0x0000013002027836 */ /* 0x002fe20000000000 */
[----:B------:R-:W-:Y:S01]  /*2530*/  @!PT LDS RZ, [RZ] ;  /* 0x00000000fffff984 */ /* 0x000fe20000000800 */
[----:B------:R-:W-:Y:S01]  /*2540*/  @!PT LDS RZ, [RZ] ;  /* 0x00000000fffff984 */ /* 0x000fe20000000800 */
[----:B------:R-:W-:Y:S01]  /*2550*/  @!PT LDS RZ, [RZ] ;  /* 0x00000000fffff984 */ /* 0x000fe20000000800 */
[----:B------:R-:W-:Y:S01]  /*2560*/  @!PT LDS RZ, [RZ] ;  /* 0x00000000fffff984 */ /* 0x000fe20000000800 */
[----:B------:R1:W-:Y:S06]  /*2570*/  MEMBAR.ALL.CTA ;  /* 0x0000000000007992 */ /* 0x0003ec0000008000 */
[----:B-1----:R-:W1:Y:S01]  /*2580*/  FENCE.VIEW.ASYNC.S ;  /* 0x00000000000073c6 */ /* 0x002e620000000000 */
[----:B------:R-:W-:-:S04]  /*2590*/  PRMT R2, RZ, 0x654, R2 ;  /* 0x00000654ff027816 */ /* 0x000fc80000000002 */
[----:B-1----:R1:W-:Y:S01]  /*25a0*/  SYNCS.ARRIVE.TRANS64.RED.A1T0 RZ, [R2+URZ], RZ ;  /* 0x000000ff02ff79a7 */ /* 0x0023e200081004ff */
[----:B--2---:R-:W-:-:S13]  /*25b0*/  LOP3.LUT P2, RZ, R6, 0x1, RZ, 0xc0, !PT ;  /* 0x0000000106ff7812 */ /* 0x004fda000784c0ff */
[----:B------:R-:W-:Y:S01]  /*25c0*/  @P2 SHF.R.U32.HI R3, RZ, 0x10, R5 ;  /* 0x00000010ff032819 */ /* 0x000fe20000011605 */
[----:B------:R-:W-:Y:S01]  /*25d0*/  VOTEU.ANY UP0, P2 ;  /* 0x0000000000ff7886 */ /* 0x000fe20001000100 */
[----:B------:R-:W-:Y:S02]  /*25e0*/  @P2 MOV R13, R4 ;  /* 0x00000004000d2202 */ /* 0x000fe40000000f00 */
[----:B------:R-:W-:Y:S02]  /*25f0*/  @P2 R2UR.BROADCAST UR8, R3 ;  /* 0x00000000030822ca */ /* 0x000fe400008e0000 */
[----:B------:R-:W-:-:S11]  /*2600*/  @P2 LOP3.LUT R11, R5, 0xffff, RZ, 0xc0, !PT ;  /* 0x0000ffff050b2812 */ /* 0x000fd600078ec0ff */
[----:B------:R-:W-:Y:S01]  /*2610*/  @UP0 UMOV UR36, UR8 ;  /* 0x0000000800240c82 */ /* 0x000fe20008000000 */
[----:B-1----:R-:W-:Y:S05]  /*2620*/  @!P0 BRA `(.L_x_43) ;  /* 0x0000000000b88947 */ /* 0x002fea0003800000 */
[----:B------:R-:W3:Y:S01]  /*2630*/  LDC.64 R4, c[0x0][0xb18] ;  /* 0x0002c600ff047b82 */ /* 0x000ee20000000a00 */
[----:B------:R-:W-:-:S07]  /*2640*/  ISETP.NE.AND P3, PT, R26, 0x1, PT ;  /* 0x000000011a00780c */ /* 0x000fce0003f65270 */
[----:B------:R-:W1:Y:S08]  /*2650*/  LDC.64 R6, c[0x0][0xb10] ;  /* 0x0002c400ff067b82 */ /* 0x000e700000000a00 */
[----:B------:R-:W2:Y:S08]  /*2660*/  LDC R17, c[0x0][0xb20] ;  /* 0x0002c800ff117b82 */ /* 0x000eb00000000800 */
[----:B------:R-:W4:Y:S01]  /*2670*/  LDC R18, c[0x0][0xb0c] ;  /* 0x0002c300ff127b82 */ /* 0x000f220000000800 */
[----:B---3--:R-:W-:Y:S01]  /*2680*/  IMAD.HI.U32 R22, R0, R5, RZ ;  /* 0x0000000500167227 */ /* 0x008fe200078e00ff */
[----:B------:R-:W-:-:S06]  /*2690*/  ISETP.NE.AND P0, PT, R4, 0x1, PT ;  /* 0x000000010400780c */ /* 0x000fcc0003f05270 */
[----:B------:R-:W3:Y:S01]  /*26a0*/  LDC.64 R2, c[0x0][0xb28] ;  /* 0x0002ca00ff027b82 */ /* 0x000ee20000000a00 */
[----:B-1----:R-:W-:-:S04]  /*26b0*/  IMAD.HI.U32 R20, R9, R6, RZ ;  /* 0x0000000609147227 */ /* 0x002fc800078e00ff */
[----:B------:R-:W-:Y:S01]  /*26c0*/  IMAD.HI.U32 R24, R13, R6, RZ ;  /* 0x000000060d187227 */ /* 0x000fe200078e00ff */
[----:B------:R-:W-:Y:S02]  /*26d0*/  SHF.R.U32.HI R20, RZ, R7, R20 ;  /* 0x00000007ff147219 */ /* 0x000fe40000011614 */
[----:B--2---:R-:W-:Y:S01]  /*26e0*/  SHF.R.U32.HI R19, RZ, R17, R22 ;  /* 0x00000011ff137219 */ /* 0x004fe20000011616 */
[----:B------:R-:W-:Y:S01]  /*26f0*/  IMAD.HI.U32 R22, R11, R5, RZ ;  /* 0x000000050b167227 */ /* 0x000fe200078e00ff */
[----:B------:R-:W-:Y:S02]  /*2700*/  SHF.R.U32.HI R24, RZ, R7, R24 ;  /* 0x00000007ff187219 */ /* 0x000fe40000011618 */
[----:B------:R-:W-:Y:S02]  /*2710*/  SEL R19, R0, R19, !P0 ;  /* 0x0000001300137207 */ /* 0x000fe40004000000 */
[----:B------:R-:W-:Y:S02]  /*2720*/  SHF.R.U32.HI R22, RZ, R17, R22 ;  /* 0x00000011ff167219 */ /* 0x000fe40000011616 */
[----:B----4-:R-:W-:-:S02]  /*2730*/  ISETP.NE.AND P1, PT, R18, 0x1, PT ;  /* 0x000000011200780c */ /* 0x010fc40003f25270 */
[----:B------:R-:W-:Y:S02]  /*2740*/  SEL R5, R11, R22, !P0 ;  /* 0x000000160b057207 */ /* 0x000fe40004000000 */
[----:B------:R-:W-:Y:S02]  /*2750*/  SEL R21, R9, R20, !P1 ;  /* 0x0000001409157207 */ /* 0x000fe40004800000 */
[----:B------:R-:W-:Y:S01]  /*2760*/  SEL R7, R13, R24, !P1 ;  /* 0x000000180d077207 */ /* 0x000fe20004800000 */
[----:B---3--:R-:W-:Y:S01]  /*2770*/  IMAD.HI.U32 R20, R19, R2, RZ ;  /* 0x0000000213147227 */ /* 0x008fe200078e00ff */
[----:B------:R-:W-:-:S03]  /*2780*/  IADD3 R17, PT, PT, -R5, RZ, RZ ;  /* 0x000000ff05117210 */ /* 0x000fc60007ffe1ff */
        /* <DEDUP_REMOVED lines=11> */
[----:B------:R-:W-:-:S04]  /*2840*/  @!P0 IMAD.HI.U32 R20, R7, R2, RZ ;  /* 0x0000000207148227 */ /* 0x000fc800078e00ff */
[----:B------:R-:W-:Y:S01]  /*2850*/  IMAD.MOV R2, RZ, RZ, -R6 ;  /* 0x000000ffff027224 */ /* 0x000fe200078e0a06 */
[----:B------:R-:W-:-:S03]  /*2860*/  @!P0 SHF.R.U32.HI R20, RZ, R3, R20 ;  /* 0x00000003ff148219 */ /* 0x000fc60000011614 */
[----:B------:R-:W-:Y:S01]  /*2870*/  IMAD R2, R26, R2, R5 ;  /* 0x000000021a027224 */ /* 0x000fe200078e0205 */
        /* <DEDUP_REMOVED lines=9> */
.L_x_43:
[----:B------:R-:W1:Y:S02]  /*2910*/  LDCU UR8, c[0x0][0xb30] ;  /* 0x00016600ff0877ac */ /* 0x000e640008000800 */
[----:B-1----:R-:W-:-:S09]  /*2920*/  UISETP.NE.AND UP0, UPT, UR8, 0x1, UPT ;  /* 0x000000010800788c */ /* 0x002fd2000bf05270 */
[----:B------:R-:W-:Y:S05]  /*2930*/  BRA.U UP0, `(.L_x_44) ;  /* 0x0000000100407547 */ /* 0x000fea000b800000 */
[----:B------:R-:W1:Y:S08]  /*2940*/  LDC.64 R4, c[0x0][0xb10] ;  /* 0x0002c400ff047b82 */ /* 0x000e700000000a00 */
[----:B------:R-:W2:Y:S08]  /*2950*/  LDC.64 R2, c[0x0][0xb18] ;  /* 0x0002c600ff027b82 */ /* 0x000eb00000000a00 */
[----:B------:R-:W4:Y:S08]  /*2960*/  LDC R6, c[0x0][0xb20] ;  /* 0x0002c800ff067b82 */ /* 0x000f300000000800 */
[----:B------:R-:W3:Y:S01]  /*2970*/  LDC R18, c[0x0][0xb0c] ;  /* 0x0002c300ff127b82 */ /* 0x000ee20000000800 */
[----:B-1----:R-:W-:-:S05]  /*2980*/  IMAD.HI.U32 R4, R13, R4, RZ ;  /* 0x000000040d047227 */ /* 0x002fca00078e00ff */
[----:B------:R-:W-:Y:S01]  /*2990*/  SHF.R.U32.HI R4, RZ, R5, R4 ;  /* 0x00000005ff047219 */ /* 0x000fe20000011604 */
[----:B--2---:R-:W-:Y:S01]  /*29a0*/  IMAD.HI.U32 R3, R11, R3, RZ ;  /* 0x000000030b037227 */ /* 0x004fe200078e00ff */
[----:B------:R-:W-:-:S04]  /*29b0*/  ISETP.NE.AND P0, PT, R2, 0x1, PT ;  /* 0x000000010200780c */ /* 0x000fc80003f05270 */
[----:B----4-:R-:W-:-:S04]  /*29c0*/  SHF.R.U32.HI R6, RZ, R6, R3 ;  /* 0x00000006ff067219 */ /* 0x010fc80000011603 */
[----:B------:R-:W-:Y:S02]  /*29d0*/  SEL R3, R11, R6, !P0 ;  /* 0x000000060b037207 */ /* 0x000fe40004000000 */
[----:B---3--:R-:W-:-:S04]  /*29e0*/  ISETP.NE.AND P1, PT, R18, 0x1, PT ;  /* 0x000000011200780c */ /* 0x008fc80003f25270 */
[----:B------:R-:W-:-:S05]  /*29f0*/  SEL R4, R13, R4, !P1 ;  /* 0x000000040d047207 */ /* 0x000fca0004800000 */
[----:B------:R-:W-:Y:S02]  /*2a00*/  IMAD.IADD R5, R3, 0x1, -R4 ;  /* 0x0000000103057824 */ /* 0x000fe400078e0a04 */
[----:B------:R-:W-:Y:S02]  /*2a10*/  IMAD.IADD R3, R4, 0x1, -R3 ;  /* 0x0000000104037824 */ /* 0x000fe400078e0a03 */
[----:B------:R-:W-:Y:S02]  /*2a20*/  IMAD R13, R5, R18, R13 ;  /* 0x00000012050d7224 */ /* 0x000fe400078e020d */
[----:B------:R-:W-:-:S07]  /*2a30*/  IMAD R11, R3, R2, R11 ;  /* 0x00000002030b7224 */ /* 0x000fce00078e020b */
.L_x_44:
[----:B------:R-:W-:Y:S01]  /*2a40*/  VIADD R14, R14, 0x1 ;  /* 0x000000010e0e7836 */ /* 0x000fe20000000000 */
[----:B------:R-:W-:Y:S01]  /*2a50*/  PLOP3.LUT P1, PT, PT, PT, PT, 0x80, 0x8 ;  /* 0x000000000008781c */ /* 0x000fe20003f2f070 */
[----:B------:R-:W-:Y:S02]  /*2a60*/  IMAD.IADD R21, R13, 0x1, R64 ;  /* 0x000000010d157824 */ /* 0x000fe400078e0240 */
[----:B------:R-:W-:Y:S01]  /*2a70*/  IMAD.IADD R20, R11, 0x1, R62 ;  /* 0x000000010b147824 */ /* 0x000fe200078e023e */
[----:B------:R-:W-:-:S04]  /*2a80*/  ISETP.NE.AND P0, PT, R14, 0x2, PT ;  /* 0x000000020e00780c */ /* 0x000fc80003f05270 */
[----:B------:R-:W-:Y:S02]  /*2a90*/  SEL R3, RZ, 0x1, P0 ;  /* 0x00000001ff037807 */ /* 0x000fe40000000000 */
[----:B------:R-:W-:Y:S02]  /*2aa0*/  SEL R14, R14, RZ, P0 ;  /* 0x000000ff0e0e7207 */ /* 0x000fe40000000000 */
[----:B------:R-:W-:Y:S01]  /*2ab0*/  LOP3.LUT R12, R12, R3, RZ, 0x3c, !PT ;  /* 0x000000030c0c7212 */ /* 0x000fe200078e3cff */
[----:B------:R-:W-:Y:S06]  /*2ac0*/  @P2 BRA `(.L_x_45) ;  /* 0xfffffff000182947 */ /* 0x000fec000383ffff */
[----:B------:R-:W-:Y:S01]  /*2ad0*/  UIADD3 UR6, UPT, UPT, UR6, 0x68, URZ ;  /* 0x0000006806067890 */ /* 0x000fe2000fffe0ff */
[----:B------:R-:W-:-:S03]  /*2ae0*/  SHF.L.U32 R3, R15, 0x1f, RZ ;  /* 0x0000001f0f037819 */ /* 0x000fc600000006ff */
[----:B------:R-:W-:-:S09]  /*2af0*/  ULEA UR4, UR29, UR6, 0x3 ;  /* 0x000000061d047291 */ /* 0x000fd2000f8e18ff */
[----:B------:R-:W1:Y:S02]  /*2b00*/  SYNCS.PHASECHK.TRANS64.TRYWAIT P0, [UR4], R3 ;  /* 0x00000003ff0075a7 */ /* 0x000e640008001104 */
[----:B-1----:R-:W-:Y:S05]  /*2b10*/  @!P0 BRA `(.L_x_46) ;  /* 0x0000006400fc8947 */ /* 0x002fea0003800000 */
.L_x_166:
[----:B------:R-:W-:-:S04]  /*2b20*/  UIADD3 UR5, UPT, UPT, UR29, 0x1, URZ ;  /* 0x000000011d057890 */ /* 0x000fc8000fffe0ff */
[----:B------:R-:W-:-:S04]  /*2b30*/  UISETP.NE.AND UP0, UPT, UR5, 0xd, UPT ;  /* 0x0000000d0500788c */ /* 0x000fc8000bf05270 */
[----:B------:R-:W-:Y:S02]  /*2b40*/  USEL UR7, URZ, 0x1, UP0 ;  /* 0x00000001ff077887 */ /* 0x000fe40008000000 */
[----:B------:R-:W-:-:S04]  /*2b50*/  USEL UR5, UR5, URZ, UP0 ;  /* 0x000000ff05057287 */ /* 0x000fc80008000000 */
[----:B------:R-:W-:Y:S01]  /*2b60*/  ULEA UR4, UR5, UR6, 0x3 ;  /* 0x0000000605047291 */ /* 0x000fe2000f8e18ff */
[----:B------:R-:W-:-:S04]  /*2b70*/  LOP3.LUT R2, R15, UR7, RZ, 0x3c, !PT ;  /* 0x000000070f027c12 */ /* 0x000fc8000f8e3cff */
[----:B-1----:R-:W-:-:S04]  /*2b80*/  SHF.L.U32 R3, R2, 0x1f, RZ ;  /* 0x0000001f02037819 */ /* 0x002fc800000006ff */
[----:B------:R-:W1:Y:S02]  /*2b90*/  SYNCS.PHASECHK.TRANS64.TRYWAIT P0, [UR4], R3 ;  /* 0x00000003ff0075a7 */ /* 0x000e640008001104 */
[----:B-1----:R-:W-:Y:S05]  /*2ba0*/  @!P0 BRA `(.L_x_47) ;  /* 0x0000006400f08947 */ /* 0x002fea0003800000 */
.L_x_168:
        /* <DEDUP_REMOVED lines=9> */
.L_x_170:
        /* <DEDUP_REMOVED lines=9> */
.L_x_172:
        /* <DEDUP_REMOVED lines=9> */
.L_x_174:
        /* <DEDUP_REMOVED lines=9> */
.L_x_176:
        /* <DEDUP_REMOVED lines=9> */
.L_x_178:
        /* <DEDUP_REMOVED lines=9> */
.L_x_180:
        /* <DEDUP_REMOVED lines=9> */
.L_x_182:
        /* <DEDUP_REMOVED lines=9> */
.L_x_184:
        /* <DEDUP_REMOVED lines=9> */
.L_x_186:
        /* <DEDUP_REMOVED lines=9> */
.L_x_188:
[----:B------:R-:W-:-:S04]  /*3150*/  UIADD3 UR5, UPT, UPT, UR5, 0x1, URZ ;  /* 0x0000000105057890 */ /* 0x000fc8000fffe0ff */
[----:B------:R-:W-:-:S04]  /*3160*/  UISETP.NE.AND UP0, UPT, UR5, 0xd, UPT ;  /* 0x0000000d0500788c */ /* 0x000fc8000bf05270 */
[----:B------:R-:W-:Y:S02]  /*3170*/  USEL UR4, URZ, 0x1, UP0 ;  /* 0x00000001ff047887 */ /* 0x000fe40008000000 */
[----:B------:R-:W-:-:S04]  /*3180*/  USEL UR5, UR5, URZ, UP0 ;  /* 0x000000ff05057287 */ /* 0x000fc80008000000 */
[----:B------:R-:W-:Y:S01]  /*3190*/  ULEA UR5, UR5, UR6, 0x3 ;  /* 0x0000000605057291 */ /* 0x000fe2000f8e18ff */
[----:B-1----:R-:W-:-:S04]  /*31a0*/  LOP3.LUT R3, R2, UR4, RZ, 0x3c, !PT ;  /* 0x0000000402037c12 */ /* 0x002fc8000f8e3cff */
[----:B------:R-:W-:Y:S01]  /*31b0*/  SHF.L.U32 R3, R3, 0x1f, RZ ;  /* 0x0000001f03037819 */ /* 0x000fe200000006ff */
[----:B---3--:R-:W-:-:S07]  /*31c0*/  IMAD.U32 R0, RZ, RZ, UR5 ;  /* 0x00000005ff007e24 */ /* 0x008fce000f8e00ff */
.L_x_58:
[----:B-1----:R1:W2:Y:S02]  /*31d0*/  SYNCS.PHASECHK.TRANS64.TRYWAIT P0, [R0+URZ], R3 ;  /* 0x00000003000075a7 */ /* 0x0022a400080011ff */
[----:B--2---:R-:W-:Y:S05]  /*31e0*/  @!P0 NANOSLEEP.SYNCS 0x989680 ;  /* 0x009896800000895d */ /* 0x004fea0003900000 */
[----:B------:R-:W2:Y:S02]  /*31f0*/  @!P0 SYNCS.PHASECHK.TRANS64 P0, [R0+URZ], R3 ;  /* 0x00000003000085a7 */ /* 0x000ea400080010ff */
[----:B--2---:R-:W-:Y:S05]  /*3200*/  @P0 EXIT ;  /* 0x000000000000094d */ /* 0x004fea0003800000 */
[----:B------:R-:W-:Y:S05]  /*3210*/  BRA `(.L_x_58) ;  /* 0xfffffffc00ec7947 */ /* 0x000fea000383ffff */
.L_x_23:
[----:B------:R-:W-:-:S04]  /*3220*/  UISETP.NE.AND UP0, UPT, UR37, URZ, UPT ;  /* 0x000000ff2500728c */ /* 0x000fc8000bf05270 */
[----:B------:R-:W-:-:S09]  /*3230*/  UISETP.NE.OR UP0, UPT, UR10, 0x1, UP0 ;  /* 0x000000010a00788c */ /* 0x000fd20008705670 */
[----:B------:R-:W-:Y:S05]  /*3240*/  BRA.U UP0, `(.L_x_59) ;  /* 0x00000005004c7547 */ /* 0x000fea000b800000 */
[----:B------:R-:W-:Y:S01]  /*3250*/  HFMA2 R11, -RZ, RZ, 0, 0 ;  /* 0x00000000ff0b7431 */ /* 0x000fe200000001ff */
[----:B------:R-:W-:Y:S01]  /*3260*/  ISETP.GE.U32.AND P2, PT, R10, 0x8, PT ;  /* 0x000000080a00780c */ /* 0x000fe20003f46070 */
[----:B------:R-:W-:Y:S01]  /*3270*/  IMAD.MOV.U32 R12, RZ, RZ, 0x1 ;  /* 0x00000001ff0c7424 */ /* 0x000fe200078e00ff */
[----:B------:R-:W-:Y:S01]  /*3280*/  CS2R R8, SRZ ;  /* 0x0000000000087805 */ /* 0x000fe2000001ff00 */
[----:B------:R-:W-:Y:S01]  /*3290*/  IMAD.MOV.U32 R3, RZ, RZ, RZ ;  /* 0x000000ffff037224 */ /* 0x000fe200078e00ff */
[----:B------:R-:W-:Y:S01]  /*32a0*/  UMOV UR4, 0x400 ;  /* 0x0000040000047882 */ /* 0x000fe20000000000 */
[----:B------:R-:W-:Y:S01]  /*32b0*/  UMOV UR6, URZ ;  /* 0x000000ff00067c82 */ /* 0x000fe20008000000 */
[----:B------:R-:W-:-:S12]  /*32c0*/  ULEA UR37, UR37, UR4, 0x18 ;  /* 0x0000000425257291 */ /* 0x000fd8000f8ec0ff */
.L_x_63:
[----:B------:R-:W-:Y:S02]  /*32d0*/  LEA R0, R3, UR37, 0x3 ;  /* 0x0000002503007c11 */ /* 0x000fe4000f8e18ff */
[----:B------:R-:W-:-:S03]  /*32e0*/  SHF.L.U32 R5, R8, 0x1f, RZ ;  /* 0x0000001f08057819 */ /* 0x000fc600000006ff */
[----:B------:R-:W-:Y:S01]  /*32f0*/  VIADD R4, R0, 0x190 ;  /* 0x0000019000047836 */ /* 0x000fe20000000000 */
[----:B------:R-:W1:Y:S02]  /*3300*/  SYNCS.PHASECHK.TRANS64.TRYWAIT P0, [R0+URZ+0x180], R5 ;  /* 0x00018005000075a7 */ /* 0x000e6400080011ff */
[----:B-1----:R-:W-:Y:S05]  /*3310*/  @!P0 BRA `(.L_x_60) ;  /* 0x00000064001c8947 */ /* 0x002fea0003800000 */
.L_x_189:
[----:B------:R-:W-:Y:S01]  /*3320*/  ULEA UR5, UR6, UR37, 0x3 ;  /* 0x0000002506057291 */ /* 0x000fe2000f8e18ff */
[----:B------:R-:W-:Y:S01]  /*3330*/  PRMT R4, RZ, 0x654, R4 ;  /* 0x00000654ff047816 */ /* 0x000fe20000000004 */
[----:B-1----:R-:W-:Y:S01]  /*3340*/  @!P2 IMAD.MOV.U32 R5, RZ, RZ, 0x10 ;  /* 0x00000010ff05a424 */ /* 0x002fe200078e00ff */
[----:B------:R-:W-:Y:S01]  /*3350*/  SHF.L.U32 R7, R12, 0x1f, RZ ;  /* 0x0000001f0c077819 */ /* 0x000fe200000006ff */
[----:B------:R-:W-:Y:S01]  /*3360*/  UIADD3 UR4, UPT, UPT, UR5, 0x120, URZ ;  /* 0x0000012005047890 */ /* 0x000fe2000fffe0ff */
[----:B------:R1:W-:Y:S05]  /*3370*/  SYNCS.ARRIVE.TRANS64.RED.A1T0 RZ, [R4+URZ], RZ ;  /* 0x000000ff04ff79a7 */ /* 0x0003ea00081004ff */
[----:B------:R-:W-:Y:S01]  /*3380*/  IMAD.U32 R13, RZ, RZ, UR4 ;  /* 0x00000004ff0d7e24 */ /* 0x000fe2000f8e00ff */
[----:B------:R-:W2:Y:S04]  /*3390*/  SYNCS.PHASECHK.TRANS64.TRYWAIT P0, [UR5+0x130], R7 ;  /* 0x00013007ff0075a7 */ /* 0x000ea80008001105 */
[----:B------:R-:W-:Y:S01]  /*33a0*/  PRMT R13, R10, 0x654, R13 ;  /* 0x000006540a0d7816 */ /* 0x000fe2000000000d */
[----:B-12---:R-:W-:Y:S06]  /*33b0*/  @!P0 BRA `(.L_x_61) ;  /* 0x0000006400088947 */ /* 0x006fec0003800000 */
.L_x_191:
[----:B------:R-:W-:Y:S01]  /*33c0*/  ULEA UR4, UR6, UR37, 0x4 ;  /* 0x0000002506047291 */ /* 0x000fe2000f8e20ff */
[----:B------:R-:W-:Y:S01]  /*33d0*/  SEL R2, R13, R2, !P2 ;  /* 0x000000020d027207 */ /* 0x000fe20005000000 */
[----:B------:R-:W-:Y:S01]  /*33e0*/  UIADD3 UR5, UPT, UPT, UR5, 0x120, URZ ;  /* 0x0000012005057890 */ /* 0x000fe2000fffe0ff */
[----:B-1----:R-:W-:Y:S01]  /*33f0*/  LEA R0, R11, UR37, 0x3 ;  /* 0x000000250b007c11 */ /* 0x002fe2000f8e18ff */
[----:B------:R-:W-:Y:S01]  /*3400*/  UIADD3 UR4, UPT, UPT, UR4, 0x1b0, URZ ;  /* 0x000001b004047890 */ /* 0x000fe2000fffe0ff */
[----:B------:R1:W-:Y:S01]  /*3410*/  @!P2 SYNCS.ARRIVE.TRANS64.RED RZ, [R2+URZ], R5 ;  /* 0x0000000502ffa9a7 */ /* 0x0003e200080004ff */
[----:B------:R-:W-:Y:S01]  /*3420*/  UIADD3 UR6, UPT, UPT, UR6, 0x1, URZ ;  /* 0x0000000106067890 */ /* 0x000fe2000fffe0ff */
[----:B------:R-:W-:-:S03]  /*3430*/  VIADD R3, R3, 0x1 ;  /* 0x0000000103037836 */ /* 0x000fc60000000000 */
[----:B------:R-:W-:Y:S02]  /*3440*/  UISETP.NE.AND UP0, UPT, UR6, 0x2, UPT ;  /* 0x000000020600788c */ /* 0x000fe4000bf05270 */
[----:B------:R-:W-:Y:S01]  /*3450*/  ISETP.NE.AND P0, PT, R3, 0x2, PT ;  /* 0x000000020300780c */ /* 0x000fe20003f05270 */
[----:B------:R-:W-:Y:S06]  /*3460*/  UGETNEXTWORKID.BROADCAST [UR4], [UR5] ;  /* 0x00000000040073ca */ /* 0x000fec0008000100 */
[----:B------:R-:W-:Y:S02]  /*3470*/  USEL UR4, URZ, 0x1, UP0 ;  /* 0x00000001ff047887 */ /* 0x000fe40008000000 */
[----:B------:R-:W-:-:S04]  /*3480*/  USEL UR6, UR6, URZ, UP0 ;  /* 0x000000ff06067287 */ /* 0x000fc80008000000 */
[----:B------:R-:W-:Y:S02]  /*3490*/  LOP3.LUT R12, R12, UR4, RZ, 0x3c, !PT ;  /* 0x000000040c0c7c12 */ /* 0x000fe4000f8e3cff */
[----:B-1----:R-:W-:-:S04]  /*34a0*/  SHF.L.U32 R5, R9, 0x1f, RZ ;  /* 0x0000001f09057819 */ /* 0x002fc800000006ff */
[----:B------:R-:W1:Y:S02]  /*34b0*/  SYNCS.PHASECHK.TRANS64.TRYWAIT P1, [R0+URZ+0x120], R5 ;  /* 0x00012005000075a7 */ /* 0x000e6400080211ff */
[----:B-1----:R-:W-:Y:S05]  /*34c0*/  @!P1 BRA `(.L_x_62) ;  /* 0x0000006000dc9947 */ /* 0x002fea0003800000 */
.L_x_192:
[----:B------:R-:W-:Y:S01]  /*34d0*/  LEA R4, R11, UR37, 0x4 ;  /* 0x000000250b047c11 */ /* 0x000fe2000f8e20ff */
[----:B-1----:R-:W-:Y:S01]  /*34e0*/  VIADD R0, R0, 0x130 ;  /* 0x0000013000007836 */ /* 0x002fe20000000000 */
[----:B------:R-:W-:Y:S01]  /*34f0*/  SEL R3, R3, RZ, P0 ;  /* 0x000000ff03037207 */ /* 0x000fe20000000000 */
[----:B------:R-:W-:-:S03]  /*3500*/  VIADD R11, R11, 0x1 ;  /* 0x000000010b0b7836 */ /* 0x000fc60000000000 */
[----:B------:R-:W1:Y:S01]  /*3510*/  LDS.128 R4, [R4+0x1b0] ;  /* 0x0001b00004047984 */ /* 0x000e620000000c00 */
[----:B------:R-:W-:Y:S02]  /*3520*/  PRMT R0, RZ, 0x654, R0 ;  /* 0x00000654ff007816 */ /* 0x000fe40000000000 */
[C---:B------:R-:W-:Y:S01]  /*3530*/  ISETP.NE.AND P1, PT, R11.reuse, 0x2, PT ;  /* 0x000000020b00780c */ /* 0x040fe20003f25270 */
[----:B------:R-:W-:Y:S01]  /*3540*/  @!PT LDS RZ, [RZ] ;  /* 0x00000000fffff984 */ /* 0x000fe20000000800 */
[----:B------:R-:W-:Y:S01]  /*3550*/  @!PT LDS RZ, [RZ] ;  /* 0x00000000fffff984 */ /* 0x000fe20000000800 */
[----:B------:R-:W-:Y:S01]  /*3560*/  @!PT LDS RZ, [RZ] ;  /* 0x00000000fffff984 */ /* 0x000fe20000000800 */
[----:B------:R-:W-:Y:S01]  /*3570*/  @!PT LDS RZ, [RZ] ;  /* 0x00000000fffff984 */ /* 0x000fe20000000800 */
[----:B------:R2:W-:Y:S06]  /*3580*/  MEMBAR.ALL.CTA ;  /* 0x0000000000007992 */ /* 0x0005ec0000008000 */
[----:B--2---:R-:W2:Y:S01]  /*3590*/  FENCE.VIEW.ASYNC.S ;  /* 0x00000000000073c6 */ /* 0x004ea20000000000 */
[----:B------:R-:W-:Y:S01]  /*35a0*/  SEL R11, R11, RZ, P1 ;  /* 0x000000ff0b0b7207 */ /* 0x000fe20000800000 */
[----:B--2---:R2:W-:Y:S01]  /*35b0*/  SYNCS.ARRIVE.TRANS64.RED.A1T0 RZ, [R0+URZ], RZ ;  /* 0x000000ff00ff79a7 */ /* 0x0045e200081004ff */
[----:B-1----:R-:W-:-:S02]  /*35c0*/  LOP3.LUT P3, RZ, R6, 0x1, RZ, 0xc0, !PT ;  /* 0x0000000106ff7812 */ /* 0x002fc4000786c0ff */
[----:B------:R-:W-:-:S04]  /*35d0*/  SEL R5, RZ, 0x1, P0 ;  /* 0x00000001ff057807 */ /* 0x000fc80000000000 */
[----:B------:R-:W-:Y:S02]  /*35e0*/  LOP3.LUT R8, R8, R5, RZ, 0x3c, !PT ;  /* 0x0000000508087212 */ /* 0x000fe400078e3cff */
[----:B--2---:R-:W-:-:S04]  /*35f0*/  SEL R0, RZ, 0x1, P1 ;  /* 0x00000001ff007807 */ /* 0x004fc80000800000 */
[----:B------:R-:W-:Y:S01]  /*3600*/  LOP3.LUT R9, R9, R0, RZ, 0x3c, !PT ;  /* 0x0000000009097212 */ /* 0x000fe200078e3cff */
[----:B------:R-:W-:Y:S06]  /*3610*/  @P3 BRA `(.L_x_63) ;  /* 0xfffffffc002c3947 */ /* 0x000fec000383ffff */
[----:B------:R-:W-:Y:S01]  /*3620*/  ULEA UR5, UR6, UR37, 0x3 ;  /* 0x0000002506057291 */ /* 0x000fe2000f8e18ff */
[----:B------:R-:W-:-:S08]  /*3630*/  SHF.L.U32 R3, R12, 0x1f, RZ ;  /* 0x0000001f0c037819 */ /* 0x000fd000000006ff */
[----:B------:R-:W1:Y:S02]  /*3640*/  SYNCS.PHASECHK.TRANS64 P0, [UR5+0x130], R3 ;  /* 0x00013003ff0075a7 */ /* 0x000e640008001005 */
[----:B-1----:R-:W-:Y:S05]  /*3650*/  @P0 BRA `(.L_x_64) ;  /* 0x0000000000080947 */ /* 0x002fea0003800000 */
[----:B------:R-:W1:Y:S02]  /*3660*/  SYNCS.PHASECHK.TRANS64.TRYWAIT P0, [UR5+0x130], R3 ;  /* 0x00013003ff0075a7 */ /* 0x000e640008001105 */
[----:B-1----:R-:W-:Y:S05]  /*3670*/  @!P0 BRA `(.L_x_65) ;  /* 0x0000006000848947 */ /* 0x002fea0003800000 */
.L_x_64:
[----:B------:R-:W-:-:S04]  /*3680*/  UIADD3 UR4, UPT, UPT, UR6, 0x1, URZ ;  /* 0x0000000106047890 */ /* 0x000fc8000fffe0ff */
[----:B------:R-:W-:-:S04]  /*3690*/  UISETP.NE.AND UP0, UPT, UR4, 0x2, UPT ;  /* 0x000000020400788c */ /* 0x000fc8000bf05270 */
[----:B------:R-:W-:Y:S02]  /*36a0*/  USEL UR7, URZ, 0x1, UP0 ;  /* 0x00000001ff077887 */ /* 0x000fe40008000000 */
[----:B------:R-:W-:-:S04]  /*36b0*/  USEL UR4, UR4, URZ, UP0 ;  /* 0x000000ff04047287 */ /* 0x000fc80008000000 */
[----:B------:R-:W-:Y:S01]  /*36c0*/  ULEA UR4, UR4, UR37, 0x3 ;  /* 0x0000002504047291 */ /* 0x000fe2000f8e18ff */
[----:B-1----:R-:W-:-:S04]  /*36d0*/  LOP3.LUT R3, R12, UR7, RZ, 0x3c, !PT ;  /* 0x000000070c037c12 */ /* 0x002fc8000f8e3cff */
[----:B------:R-:W-:-:S04]  /*36e0*/  SHF.L.U32 R0, R3, 0x1f, RZ ;  /* 0x0000001f03007819 */ /* 0x000fc800000006ff */
[----:B------:R-:W1:Y:S02]  /*36f0*/  SYNCS.PHASECHK.TRANS64 P0, [UR4+0x130], R0 ;  /* 0x00013000ff0075a7 */ /* 0x000e640008001004 */
[----:B-1----:R-:W-:Y:S05]  /*3700*/  @P0 EXIT ;  /* 0x000000000000094d */ /* 0x002fea0003800000 */
[----:B------:R-:W-:Y:S02]  /*3710*/  SHF.L.U32 R3, R3, 0x1f, RZ ;  /* 0x0000001f03037819 */ /* 0x000fe400000006ff */
[----:B------:R-:W-:-:S07]  /*3720*/  MOV R0, UR4 ;  /* 0x0000000400007c02 */ /* 0x000fce0008000f00 */
.L_x_66:
[----:B-1----:R1:W2:Y:S02]  /*3730*/  SYNCS.PHASECHK.TRANS64.TRYWAIT P0, [R0+URZ+0x130], R3 ;  /* 0x00013003000075a7 */ /* 0x0022a400080011ff */
[----:B--2---:R-:W-:Y:S05]  /*3740*/  @!P0 NANOSLEEP.SYNCS 0x989680 ;  /* 0x009896800000895d */ /* 0x004fea0003900000 */
[----:B------:R-:W2:Y:S02]  /*3750*/  @!P0 SYNCS.PHASECHK.TRANS64 P0, [R0+URZ+0x130], R3 ;  /* 0x00013003000085a7 */ /* 0x000ea400080010ff */
[----:B--2---:R-:W-:Y:S05]  /*3760*/  @P0 EXIT ;  /* 0x000000000000094d */ /* 0x004fea0003800000 */
[----:B------:R-:W-:Y:S05]  /*3770*/  BRA `(.L_x_66) ;  /* 0xfffffffc00ec7947 */ /* 0x000fea000383ffff */
.L_x_59:
[----:B------:R-:W-:Y:S05]  /*3780*/  BRA.U UP4, `(.L_x_67) ;  /* 0x0000001104d07547 */ /* 0x000fea000b800000 */
[----:B------:R-:W-:Y:S01]  /*3790*/  UMOV UR4, 0x40 ;  /* 0x0000004000047882 */ /* 0x000fe20000000000 */
[----:B------:R-:W-:Y:S01]  /*37a0*/  NOP ;  /* 0x0000000000007918 */ /* 0x000fe20000000000 */
[----:B------:R-:W-:Y:S01]  /*37b0*/  ULEA UR4, UR37, UR4, 0x18 ;  /* 0x0000000425047291 */ /* 0x000fe2000f8ec0ff */
[----:B------:R-:W-:Y:S02]  /*37c0*/  UMOV UR5, 0x400 ;  /* 0x0000040000057882 */ /* 0x000fe40000000000 */
[----:B------:R-:W-:-:S06]  /*37d0*/  ULEA UR37, UR37, UR5, 0x18 ;  /* 0x0000000525257291 */ /* 0x000fcc000f8ec0ff */
[----:B------:R-:W1:Y:S02]  /*37e0*/  LDS.U8 R2, [UR4+0x1c] ;  /* 0x00001c04ff027984 */ /* 0x000e640008000000 */
[----:B-1----:R-:W-:-:S13]  /*37f0*/  ISETP.NE.AND P0, PT, R2, RZ, PT ;  /* 0x000000ff0200720c */ /* 0x002fda0003f05270 */
[----:B------:R-:W-:Y:S05]  /*3800*/  @P0 BRA `(.L_x_68) ;  /* 0x0000000400080947 */ /* 0x000fea0003800000 */
[----:B------:R-:W-:Y:S02]  /*3810*/  UISETP.NE.U32.AND UP0, UPT, UR9, 0x1, UPT ;  /* 0x000000010900788c */ /* 0x000fe4000bf05070 */
[----:B------:R-:W-:-:S07]  /*3820*/  UIADD3 UR6, UPT, UPT, UR4, 0x8, URZ ;  /* 0x0000000804067890 */ /* 0x000fce000fffe0ff */
[----:B------:R-:W-:Y:S05]  /*3830*/  BRA.U !UP0, `(.L_x_69) ;  /* 0x00000001089c7547 */ /* 0x000fea000b800000 */
[----:B------:R-:W-:Y:S01]  /*3840*/  ELECT P0, URZ, PT ;  /* 0x0000000000ff782f */ /* 0x000fe20003800000 */
[----:B------:R-:W-:-:S12]  /*3850*/  BSSY B0, `(.L_x_69) ;  /* 0x0000025000007945 */ /* 0x000fd80003800000 */
[----:B------:R-:W-:Y:S05]  /*3860*/  @!P0 BRA `(.L_x_70) ;  /* 0x00000000008c8947 */ /* 0x000fea0003800000 */
[----:B------:R-:W-:-:S05]  /*3870*/  UMOV UR5, 0x10 ;  /* 0x0000001000057882 */ /* 0x000fca0000000000 */
[----:B------:R-:W-:Y:S04]  /*3880*/  DEPBAR.LE SB1, 0x36 ;  /* 0x00009d800000791a */ /* 0x000fe80000000000 */
[----:B------:R-:W1:Y:S02]  /*3890*/  UTCATOMSWS.2CTA.FIND_AND_SET.ALIGN UP1, UR5, UR5 ;  /* 0x00000005000575e3 */ /* 0x000e640008220800 */
[----:B-1----:R-:W-:Y:S01]  /*38a0*/  MOV R11, UR5 ;  /* 0x00000005000b7c02 */ /* 0x002fe20008000f00 */
[----:B------:R-:W-:Y:S06]  /*38b0*/  BRA.U UP1, `(.L_x_71) ;  /* 0x0000000101187547 */ /* 0x000fec000b800000 */
.L_x_72:
[----:B------:R-:W-:Y:S05]  /*38c0*/  NANOSLEEP 0x64 ;  /* 0x000000640000795d */ /* 0x000fea0003800000 */
[----:B------:R-:W-:-:S05]  /*38d0*/  UMOV UR5, 0x10 ;  /* 0x0000001000057882 */ /* 0x000fca0000000000 */
[----:B------:R-:W-:Y:S04]  /*38e0*/  DEPBAR.LE SB1, 0x36 ;  /* 0x00009d800000791a */ /* 0x000fe80000000000 */
[----:B------:R-:W1:Y:S02]  /*38f0*/  UTCATOMSWS.2CTA.FIND_AND_SET.ALIGN UP1, UR5, UR5 ;  /* 0x00000005000575e3 */ /* 0x000e640008220800 */
[----:B-1----:R-:W-:Y:S01]  /*3900*/  MOV R11, UR5 ;  /* 0x00000005000b7c02 */ /* 0x002fe20008000f00 */
[----:B------:R-:W-:Y:S05]  /*3910*/  BRA.U !UP1, `(.L_x_72) ;  /* 0xfffffffd09e87547 */ /* 0x000fea000b83ffff */
.L_x_71:
[----:B------:R-:W1:Y:S01]  /*3920*/  LDS R5, [UR4+0x10] ;  /* 0x00001004ff057984 */ /* 0x000e620008000800 */
[----:B------:R-:W-:Y:S01]  /*3930*/  IMAD.U32 R3, RZ, RZ, UR37 ;  /* 0x00000025ff037e24 */ /* 0x000fe2000f8e00ff */
[----:B------:R-:W-:-:S03]  /*3940*/  MOV R2, UR8 ;  /* 0x0000000800027c02 */ /* 0x000fc60008000f00 */
[----:B------:R-:W-:Y:S01]  /*3950*/  VIADD R3, R3, 0x1d0 ;  /* 0x000001d003037836 */ /* 0x000fe20000000000 */
[----:B-1----:R-:W-:-:S04]  /*3960*/  SHF.L.U32 R5, R5, 0x1f, RZ ;  /* 0x0000001f05057819 */ /* 0x002fc800000006ff */
[----:B------:R-:W1:Y:S02]  /*3970*/  SYNCS.PHASECHK.TRANS64.TRYWAIT P0, [UR4+0x8], R5 ;  /* 0x00000805ff0075a7 */ /* 0x000e640008001104 */
[----:B-1----:R-:W-:Y:S05]  /*3980*/  @P0 BRA `(.L_x_73) ;  /* 0x0000000000080947 */ /* 0x002fea0003800000 */
[----:B------:R-:W1:Y:S02]  /*3990*/  SYNCS.PHASECHK.TRANS64.TRYWAIT P0, [UR4+0x8], R5 ;  /* 0x00000805ff0075a7 */ /* 0x000e640008001104 */
[----:B-1----:R-:W-:Y:S05]  /*39a0*/  @!P0 BRA `(.L_x_74) ;  /* 0x0000005c00d08947 */ /* 0x002fea0003800000 */
.L_x_73:
[----:B-1----:R-:W-:Y:S01]  /*39b0*/  HFMA2 R4, -RZ, RZ, 0, 5.9604644775390625e-08 ;  /* 0x00000001ff047431 */ /* 0x002fe200000001ff */
[----:B------:R-:W-:Y:S01]  /*39c0*/  UPRMT UR5, UR8, 0x654, UR6 ;  /* 0x0000065408057896 */ /* 0x000fe20008000006 */
[----:B------:R-:W-:Y:S01]  /*39d0*/  IMAD.MOV.U32 R6, RZ, RZ, 0xffff ;  /* 0x0000ffffff067424 */ /* 0x000fe200078e00ff */
[----:B------:R-:W-:Y:S01]  /*39e0*/  PRMT R2, R2, 0x654, R3 ;  /* 0x0000065402027816 */ /* 0x000fe20000000003 */
[----:B------:R-:W-:Y:S02]  /*39f0*/  IMAD.MOV.U32 R5, RZ, RZ, 0x4 ;  /* 0x00000004ff057424 */ /* 0x000fe400078e00ff */
[----:B------:R-:W-:Y:S01]  /*3a00*/  IMAD.SHL.U32 R9, R11, 0x20, RZ ;  /* 0x000000200b097824 */ /* 0x000fe200078e00ff */
[----:B------:R-:W-:Y:S02]  /*3a10*/  MOV R3, UR5 ;  /* 0x0000000500037c02 */ /* 0x000fe40008000f00 */
[-C--:B------:R-:W-:Y:S01]  /*3a20*/  SHF.L.U32 R7, R6, R11.reuse, RZ ;  /* 0x0000000b06077219 */ /* 0x080fe200000006ff */
[----:B------:R1:W-:Y:S01]  /*3a30*/  SYNCS.ARRIVE.TRANS64.RED RZ, [UR5], R5 ;  /* 0x00000005ffff79a7 */ /* 0x0003e20008000405 */
[----:B------:R-:W-:Y:S01]  /*3a40*/  SHF.L.U32 R6, R4, R11, RZ ;  /* 0x0000000b04067219 */ /* 0x000fe200000006ff */
[----:B------:R1:W-:Y:S04]  /*3a50*/  STS [UR37+0x1d0], R9 ;  /* 0x0001d009ff007988 */ /* 0x0003e80008000825 */
[----:B------:R1:W-:Y:S04]  /*3a60*/  STAS [R2.64], R11 ;  /* 0x0000000b02007dbd */ /* 0x0003e8000c0008ff */
[----:B------:R1:W-:Y:S04]  /*3a70*/  ATOMS.OR RZ, [UR4+0x14], R7 ;  /* 0x00001407ffff798c */ /* 0x0003e8000b000004 */
[----:B------:R1:W-:Y:S04]  /*3a80*/  ATOMS.OR RZ, [UR4+0x18], R6 ;  /* 0x00001806ffff798c */ /* 0x0003e8000b000004 */
[----:B------:R1:W-:Y:S02]  /*3a90*/  ATOMS.XOR RZ, [UR4+0x10], R4 ;  /* 0x00001004ffff798c */ /* 0x0003e4000b800004 */
.L_x_70:
[----:B------:R-:W-:Y:S05]  /*3aa0*/  BSYNC B0 ;  /* 0x0000000000007941 */ /* 0x000fea0003800000 */
.L_x_69:
[----:B------:R-:W-:Y:S05]  /*3ab0*/  BRA.U UP0, `(.L_x_75) ;  /* 0x00000001006c7547 */ /* 0x000fea000b800000 */
[----:B------:R-:W-:-:S03]  /*3ac0*/  UMOV UR5, 0xffffffff ;  /* 0xffffffff00057882 */ /* 0x000fc60000000000 */
[----:B------:R-:W-:Y:S05]  /*3ad0*/  BRA.DIV UR5, `(.L_x_76) ;  /* 0x0000005e059c7947 */ /* 0x000fea000b800000 */
[----:B------:R-:W-:-:S13]  /*3ae0*/  ELECT P6, URZ, PT ;  /* 0x0000000000ff782f */ /* 0x000fda00038c0000 */
.L_x_196:
[----:B------:R-:W-:Y:S05]  /*3af0*/  @!P6 BRA `(.L_x_75) ;  /* 0x00000000005ce947 */ /* 0x000fea0003800000 */
[----:B-1----:R-:W1:Y:S02]  /*3b00*/  LDS R3, [UR4+0x10] ;  /* 0x00001004ff037984 */ /* 0x002e640008000800 */
[----:B-1----:R-:W-:-:S04]  /*3b10*/  SHF.L.U32 R3, R3, 0x1f, RZ ;  /* 0x0000001f03037819 */ /* 0x002fc800000006ff */
[----:B------:R-:W1:Y:S02]  /*3b20*/  SYNCS.PHASECHK.TRANS64.TRYWAIT P0, [UR4+0x8], R3 ;  /* 0x00000803ff0075a7 */ /* 0x000e640008001104 */
[----:B-1----:R-:W-:Y:S05]  /*3b30*/  @P0 BRA `(.L_x_77) ;  /* 0x0000000000080947 */ /* 0x002fea0003800000 */
[----:B------:R-:W1:Y:S02]  /*3b40*/  SYNCS.PHASECHK.TRANS64.TRYWAIT P0, [UR4+0x8], R3 ;  /* 0x00000803ff0075a7 */ /* 0x000e640008001104 */
[----:B-1----:R-:W-:Y:S05]  /*3b50*/  @!P0 BRA `(.L_x_78) ;  /* 0x0000005c009c8947 */ /* 0x002fea0003800000 */
.L_x_77:
[----:B------:R-:W2:Y:S01]  /*3b60*/  LDS R5, [UR37+0x1d0] ;  /* 0x0001d025ff057984 */ /* 0x000ea20008000800 */
[----:B-1----:R-:W-:Y:S02]  /*3b70*/  HFMA2 R2, -RZ, RZ, 0, 5.9604644775390625e-08 ;  /* 0x00000001ff027431 */ /* 0x002fe400000001ff */
[----:B------:R-:W-:Y:S01]  /*3b80*/  IMAD.MOV.U32 R3, RZ, RZ, 0xffff ;  /* 0x0000ffffff037424 */ /* 0x000fe200078e00ff */
[----:B------:R-:W-:Y:S01]  /*3b90*/  UPRMT UR5, UR8, 0x654, UR6 ;  /* 0x0000065408057896 */ /* 0x000fe20008000006 */
[----:B--2---:R-:W-:-:S03]  /*3ba0*/  IMAD.SHL.U32 R4, R5, 0x20, RZ ;  /* 0x0000002005047824 */ /* 0x004fc600078e00ff */
[-C--:B------:R-:W-:Y:S02]  /*3bb0*/  SHF.L.U32 R3, R3, R5.reuse, RZ ;  /* 0x0000000503037219 */ /* 0x080fe400000006ff */
[----:B------:R-:W-:Y:S01]  /*3bc0*/  SHF.L.U32 R5, R2, R5, RZ ;  /* 0x0000000502057219 */ /* 0x000fe200000006ff */
[----:B------:R2:W-:Y:S04]  /*3bd0*/  STS [UR37+0x1d0], R4 ;  /* 0x0001d004ff007988 */ /* 0x0005e80008000825 */
[----:B------:R2:W-:Y:S04]  /*3be0*/  ATOMS.OR RZ, [UR4+0x14], R3 ;  /* 0x00001403ffff798c */ /* 0x0005e8000b000004 */
[----:B------:R2:W-:Y:S01]  /*3bf0*/  ATOMS.OR RZ, [UR4+0x18], R5 ;  /* 0x00001805ffff798c */ /* 0x0005e2000b000004 */
[----:B------:R-:W-:Y:S03]  /*3c00*/  SYNCS.ARRIVE.TRANS64.RED.A1T0 RZ, [UR5], RZ ;  /* 0x000000ffffff79a7 */ /* 0x000fe60008100405 */
[----:B------:R2:W-:Y:S01]  /*3c10*/  ATOMS.XOR RZ, [UR4+0x10], R2 ;  /* 0x00001002ffff798c */ /* 0x0005e2000b800004 */
[----:B------:R-:W-:Y:S05]  /*3c20*/  BRA `(.L_x_75) ;  /* 0x0000000000107947 */ /* 0x000fea0003800000 */
.L_x_68:
[----:B------:R-:W-:-:S05]  /*3c30*/  MOV R2, 0xffffffff ;  /* 0xffffffff00027802 */ /* 0x000fca0000000f00 */
[----:B------:R1:W-:Y:S02]  /*3c40*/  STS [UR37+0x1d0], R2 ;  /* 0x0001d002ff007988 */ /* 0x0003e40008000825 */
[----:B-1----:R-:W-:Y:S02]  /*3c50*/  MOV R2, 0x3c70 ;  /* 0x00003c7000027802 */ /* 0x002fe40000000f00 */
[----:B-----5:R-:W-:Y:S05]  /*3c60*/  CALL.REL.NOINC `($__internal_1_$__cuda_sm10x_tcgen05_guardrail_trap_phase_invalid_during_alloc) ;  /* 0x0000006400707944 */ /* 0x020fea0003c00000 */
.L_x_75:
[----:B------:R-:W-:Y:S05]  /*3c70*/  WARPSYNC.ALL ;  /* 0x0000000000007948 */ /* 0x000fea0003800000 */
[----:B------:R-:W3:Y:S01]  /*3c80*/  S2UR UR5, SR_CgaCtaId ;  /* 0x00000000000579c3 */ /* 0x000ee20000008800 */
[----:B------:R-:W-:Y:S01]  /*3c90*/  UMOV UR4, 0x400 ;  /* 0x0000040000047882 */ /* 0x000fe20000000000 */
[----:B------:R-:W-:-:S06]  /*3ca0*/  NOP ;  /* 0x0000000000007918 */ /* 0x000fcc0000000000 */
[----:B------:R-:W-:Y:S06]  /*3cb0*/  BAR.ARV 0x6, 0xa0 ;  /* 0x0182800000007b1d */ /* 0x000fec0000002000 */
[----:B------:R-:W4:Y:S01]  /*3cc0*/  LDCU UR6, c[0x0][0x38c] ;  /* 0x00007180ff0677ac */ /* 0x000f220008000800 */
[----:B------:R-:W-:Y:S01]  /*3cd0*/  LOP3.LUT R0, R0, 0xffff, RZ, 0xc0, !PT ;  /* 0x0000ffff00007812 */ /* 0x000fe200078ec0ff */
[----:B-1----:R-:W-:Y:S01]  /*3ce0*/  IMAD.MOV.U32 R9, RZ, RZ, 0x1 ;  /* 0x00000001ff097424 */ /* 0x002fe200078e00ff */
[----:B------:R-:W-:Y:S01]  /*3cf0*/  LOP3.LUT R8, R8, 0xffff, RZ, 0xc0, !PT ;  /* 0x0000ffff08087812 */ /* 0x000fe200078ec0ff */
[----:B------:R-:W-:Y:S01]  /*3d00*/  UMOV UR17, URZ ;  /* 0x000000ff00117c82 */ /* 0x000fe20008000000 */
[----:B------:R-:W-:Y:S01]  /*3d10*/  R2UR UR11, R0 ;  /* 0x00000000000b72ca */ /* 0x000fe200000e0000 */
[----:B------:R-:W-:Y:S01]  /*3d20*/  UMOV UR16, URZ ;  /* 0x000000ff00107c82 */ /* 0x000fe20008000000 */
[----:B------:R-:W-:Y:S01]  /*3d30*/  R2UR UR12, R8 ;  /* 0x00000000080c72ca */ /* 0x000fe200000e0000 */
[----:B------:R-:W-:Y:S01]  /*3d40*/  IMAD.MOV.U32 R8, RZ, RZ, RZ ;  /* 0x000000ffff087224 */ /* 0x000fe200078e00ff */
[----:B------:R-:W-:Y:S01]  /*3d50*/  UMOV UR15, URZ ;  /* 0x000000ff000f7c82 */ /* 0x000fe20008000000 */
[----:B---3--:R-:W-:-:S02]  /*3d60*/  ULEA UR5, UR5, UR4, 0x18 ;  /* 0x0000000405057291 */ /* 0x008fc4000f8ec0ff */
[----:B------:R-:W-:Y:S02]  /*3d70*/  UISETP.NE.AND UP2, UPT, UR9, URZ, UPT ;  /* 0x000000ff0900728c */ /* 0x000fe4000bf45270 */
[----:B------:R-:W-:Y:S02]  /*3d80*/  UIADD3 UR20, UPT, UPT, UR5, 0x4300, URZ ;  /* 0x0000430005147890 */ /* 0x000fe4000fffe0ff */
[----:B------:R-:W-:Y:S02]  /*3d90*/  UIADD3 UR19, UPT, UPT, UR5, 0x1e300, URZ ;  /* 0x0001e30005137890 */ /* 0x000fe4000fffe0ff */
[----:B----4-:R-:W-:Y:S01]  /*3da0*/  UIADD3 UR6, UPT, UPT, UR6, 0x3f, URZ ;  /* 0x0000003f06067890 */ /* 0x010fe2000fffe0ff */
[----:B--2---:R-:W1:Y:S01]  /*3db0*/  LDS R2, [UR5+0x1d0] ;  /* 0x0001d005ff027984 */ /* 0x004e620008000800 */
[----:B------:R-:W-:Y:S02]  /*3dc0*/  USHF.R.U32.HI UR20, URZ, 0x4, UR20 ;  /* 0x00000004ff147899 */ /* 0x000fe40008011614 */
[----:B------:R-:W-:-:S02]  /*3dd0*/  USHF.R.S32.HI UR4, URZ, 0x1f, UR6 ;  /* 0x0000001fff047899 */ /* 0x000fc40008011406 */
[----:B------:R-:W-:Y:S02]  /*3de0*/  USHF.R.U32.HI UR19, URZ, 0x4, UR19 ;  /* 0x00000004ff137899 */ /* 0x000fe40008011613 */
[----:B------:R-:W-:Y:S01]  /*3df0*/  ULEA.HI UR4, UR4, UR6, URZ, 0x6 ;  /* 0x0000000604047291 */ /* 0x000fe2000f8f30ff */
[----:B------:R-:W-:Y:S01]  /*3e00*/  UMOV UR28, 0x0 ;  /* 0x00000000001c7882 */ /* 0x000fe20000000000 */
[----:B------:R-:W-:Y:S02]  /*3e10*/  UMOV UR29, 0x8218010 ;  /* 0x08218010001d7882 */ /* 0x000fe40000000000 */
[----:B------:R-:W-:Y:S02]  /*3e20*/  USHF.R.S32.HI UR4, URZ, 0x6, UR4 ;  /* 0x00000006ff047899 */ /* 0x000fe40008011404 */
[----:B------:R-:W-:Y:S02]  /*3e30*/  ULOP3.LUT UR20, UR20, 0x3fff, URZ, 0xc0, !UPT ;  /* 0x00003fff14147892 */ /* 0x000fe4000f8ec0ff */
[----:B------:R-:W-:-:S02]  /*3e40*/  UISETP.LT.AND UP0, UPT, UR4, 0x1, UPT ;  /* 0x000000010400788c */ /* 0x000fc4000bf01270 */
[----:B------:R-:W-:Y:S02]  /*3e50*/  ULOP3.LUT UR19, UR19, 0x3fff, URZ, 0xc0, !UPT ;  /* 0x00003fff13137892 */ /* 0x000fe4000f8ec0ff */
[----:B------:R-:W-:Y:S01]  /*3e60*/  USEL UR18, UR4, 0x1, !UP0 ;  /* 0x0000000104127887 */ /* 0x000fe2000c000000 */
[----:B------:R-:W-:Y:S01]  /*3e70*/  UMOV UR26, 0x0 ;  /* 0x00000000001a7882 */ /* 0x000fe20000000000 */
[----:B------:R-:W-:Y:S01]  /*3e80*/  UMOV UR27, 0x8218010 ;  /* 0x08218010001b7882 */ /* 0x000fe20000000000 */
[----:B------:R-:W-:Y:S01]  /*3e90*/  UMOV UR24, 0x0 ;  /* 0x0000000000187882 */ /* 0x000fe20000000000 */
[----:B------:R-:W-:Y:S01]  /*3ea0*/  UMOV UR25, 0x8218010 ;  /* 0x0821801000197882 */ /* 0x000fe20000000000 */
[----:B------:R-:W-:Y:S01]  /*3eb0*/  UMOV UR22, 0x0 ;  /* 0x0000000000167882 */ /* 0x000fe20000000000 */
[----:B------:R-:W-:Y:S01]  /*3ec0*/  UMOV UR23, 0x8218010 ;  /* 0x0821801000177882 */ /* 0x000fe20000000000 */
[----:B-1----:R-:W-:Y:S02]  /*3ed0*/  R2UR UR21, R2 ;  /* 0x00000000021572ca */ /* 0x002fe400000e0000 */
[----:B------:R-:W-:-:S13]  /*3ee0*/  CS2R R2, SRZ ;  /* 0x0000000000027805 */ /* 0x000fda000001ff00 */
.L_x_86:
[C---:B------:R-:W-:Y:S02]  /*3ef0*/  LEA R0, R8.reuse, UR5, 0x3 ;  /* 0x0000000508007c11 */ /* 0x040fe4000f8e18ff */
[----:B------:R-:W-:Y:S02]  /*3f00*/  SHF.L.U32 R5, R3, 0x1f, RZ ;  /* 0x0000001f03057819 */ /* 0x000fe400000006ff */
[----:B------:R-:W-:Y:S02]  /*3f10*/  LEA R4, R8, UR5, 0x4 ;  /* 0x0000000508047c11 */ /* 0x000fe4000f8e20ff */
[----:B------:R-:W1:Y:S02]  /*3f20*/  SYNCS.PHASECHK.TRANS64.TRYWAIT P0, [R0+URZ+0x120], R5 ;  /* 0x00012005000075a7 */ /* 0x000e6400080011ff */
[----:B-1-34-:R-:W-:Y:S05]  /*3f30*/  @!P0 BRA `(.L_x_79) ;  /* 0x0000005800bc8947 */ /* 0x01afea0003800000 */
.L_x_197:
[----:B-1----:R-:W1:Y:S01]  /*3f40*/  LDS.128 R4, [R4+0x1b0] ;  /* 0x0001b00004047984 */ /* 0x002e620000000c00 */
[----:B------:R-:W-:Y:S02]  /*3f50*/  VIADD R0, R0, 0x130 ;  /* 0x0000013000007836 */ /* 0x000fe40000000000 */
[----:B------:R-:W-:Y:S01]  /*3f60*/  VIADD R8, R8, 0x1 ;  /* 0x0000000108087836 */ /* 0x000fe20000000000 */
[----:B------:R-:W-:Y:S01]  /*3f70*/  @!PT LDS RZ, [RZ] ;  /* 0x00000000fffff984 */ /* 0x000fe20000000800 */
[----:B------:R-:W-:Y:S01]  /*3f80*/  @!PT LDS RZ, [RZ] ;  /* 0x00000000fffff984 */ /* 0x000fe20000000800 */
[----:B------:R-:W-:Y:S01]  /*3f90*/  @!PT LDS RZ, [RZ] ;  /* 0x00000000fffff984 */ /* 0x000fe20000000800 */
[----:B------:R-:W-:Y:S01]  /*3fa0*/  @!PT LDS RZ, [RZ] ;  /* 0x00000000fffff984 */ /* 0x000fe20000000800 */
[----:B------:R2:W-:Y:S06]  /*3fb0*/  MEMBAR.ALL.CTA ;  /* 0x0000000000007992 */ /* 0x0005ec0000008000 */
[----:B--2---:R-:W2:Y:S01]  /*3fc0*/  FENCE.VIEW.ASYNC.S ;  /* 0x00000000000073c6 */ /* 0x004ea20000000000 */
[----:B------:R-:W-:-:S04]  /*3fd0*/  PRMT R0, RZ, 0x654, R0 ;  /* 0x00000654ff007816 */ /* 0x000fc80000000000 */
[----:B--2---:R2:W-:Y:S01]  /*3fe0*/  SYNCS.ARRIVE.TRANS64.RED.A1T0 RZ, [R0+URZ], RZ ;  /* 0x000000ff00ff79a7 */ /* 0x0045e200081004ff */
[----:B-1----:R-:W-:Y:S01]  /*3ff0*/  LOP3.LUT P1, RZ, R6, 0x1, RZ, 0xc0, !PT ;  /* 0x0000000106ff7812 */ /* 0x002fe2000782c0ff */
[----:B--2---:R-:W-:-:S12]  /*4000*/  BRA.U UP2, `(.L_x_80) ;  /* 0x0000000502087547 */ /* 0x004fd8000b800000 */
[----:B------:R-:W1:Y:S01]  /*4010*/  LDCU UR6, c[0x0][0x38c] ;  /* 0x00007180ff0677ac */ /* 0x000e620008000800 */
[----:B------:R-:W-:Y:S02]  /*4020*/  PLOP3.LUT P2, PT, PT, PT, PT, 0x80, 0x8 ;  /* 0x000000000008781c */ /* 0x000fe40003f4f070 */
[----:B------:R-:W-:Y:S01]  /*4030*/  SHF.L.U32 R5, R9, 0x1f, RZ ;  /* 0x0000001f09057819 */ /* 0x000fe200000006ff */
[----:B------:R-:W-:Y:S02]  /*4040*/  ULEA UR7, UR17, UR5, 0x3 ;  /* 0x0000000511077291 */ /* 0x000fe4000f8e18ff */
[----:B------:R-:W-:Y:S02]  /*4050*/  ULEA UR10, UR17, UR21, 0x6 ;  /* 0x00000015110a7291 */ /* 0x000fe4000f8e30ff */
[----:B-1----:R-:W-:-:S06]  /*4060*/  UISETP.GE.AND UP0, UPT, UR6, 0x1, UPT ;  /* 0x000000010600788c */ /* 0x002fcc000bf06270 */
[----:B------:R-:W-:-:S05]  /*4070*/  PLOP3.LUT P0, PT, PT, PT, UP0, 0x80, 0x8 ;  /* 0x000000000008781c */ /* 0x000fca0003f0f008 */
[----:B------:R-:W-:-:S08]  /*4080*/  @UP0 ULEA UR6, UR16, UR5, 0x3 ;  /* 0x0000000510060291 */ /* 0x000fd0000f8e18ff */
[----:B------:R-:W-:-:S04]  /*4090*/  @P0 SHF.L.U32 R0, R2, 0x1f, RZ ;  /* 0x0000001f02000819 */ /* 0x000fc800000006ff */
[----:B------:R1:W2:Y:S01]  /*40a0*/  @P0 SYNCS.PHASECHK.TRANS64.TRYWAIT P2, [UR6], R0 ;  /* 0x00000000ff0005a7 */ /* 0x0002a20008041106 */
[----:B------:R-:W3:Y:S02]  /*40b0*/  SYNCS.PHASECHK.TRANS64.TRYWAIT P0, [UR7+0x160], R5 ;  /* 0x00016005ff0075a7 */ /* 0x000ee40008001107 */
[----:B-123--:R-:W-:Y:S05]  /*40c0*/  @!P0 BRA `(.L_x_81) ;  /* 0x00000058006c8947 */ /* 0x00efea0003800000 */
.L_x_199:
[----:B------:R-:W-:Y:S01]  /*40d0*/  UMOV UR14, UR15 ;  /* 0x0000000f000e7c82 */ /* 0x000fe20008000000 */
[----:B------:R-:W-:Y:S05]  /*40e0*/  BRA.U !UP0, `(.L_x_82) ;  /* 0x0000000108c07547 */ /* 0x000fea000b800000 */
[----:B------:R-:W-:Y:S02]  /*40f0*/  UIADD3 UR14, UPT, UPT, UR18, UR15, URZ ;  /* 0x0000000f120e7290 */ /* 0x000fe4000fffe0ff */
[----:B------:R-:W-:Y:S01]  /*4100*/  UPLOP3.LUT UP3, UPT, UPT, UPT, UPT, 0x40, 0x4 ;  /* 0x000000000004789c */ /* 0x000fe20003f6e870 */
[----:B------:R-:W-:Y:S01]  /*4110*/  UMOV UR13, UR4 ;  /* 0x00000004000d7c82 */ /* 0x000fe20008000000 */
[----:B------:R-:W-:-:S09]  /*4120*/  UMOV UR46, UR16 ;  /* 0x00000010002e7c82 */ /* 0x000fd20008000000 */
.L_x_85:
[----:B--2---:R-:W-:Y:S01]  /*4130*/  ULEA UR6, UR46, UR5, 0x3 ;  /* 0x000000052e067291 */ /* 0x004fe2000f8e18ff */
[----:B---3--:R-:W-:Y:S11]  /*4140*/  @P2 BRA `(.L_x_83) ;  /* 0x00000000000c2947 */ /* 0x008ff60003800000 */
[----:B-1----:R-:W-:Y:S04]  /*4150*/  SHF.L.U32 R5, R2, 0x1f, RZ ;  /* 0x0000001f02057819 */ /* 0x002fe800000006ff */
[----:B------:R-:W1:Y:S02]  /*4160*/  SYNCS.PHASECHK.TRANS64.TRYWAIT P0, [UR6], R5 ;  /* 0x00000005ff0075a7 */ /* 0x000e640008001106 */
[----:B-1----:R-:W-:Y:S05]  /*4170*/  @!P0 BRA `(.L_x_84) ;  /* 0x0000005800588947 */ /* 0x002fea0003800000 */
.L_x_83:
[----:B------:R-:W-:Y:S01]  /*4180*/  UISETP.NE.AND UP0, UPT, UR13, 0x1, UPT ;  /* 0x000000010d00788c */ /* 0x000fe2000bf05270 */
[----:B------:R-:W-:Y:S01]  /*4190*/  PLOP3.LUT P2, PT, PT, PT, PT, 0x80, 0x8 ;  /* 0x000000000008781c */ /* 0x000fe20003f4f070 */
[----:B------:R-:W-:Y:S02]  /*41a0*/  UIADD3 UR16, UPT, UPT, UR46, 0x1, URZ ;  /* 0x000000012e107890 */ /* 0x000fe4000fffe0ff */
[----:B------:R-:W-:Y:S02]  /*41b0*/  ULEA UR32, UR46, UR20, 0x9 ;  /* 0x000000142e207291 */ /* 0x000fe4000f8e48ff */
[----:B------:R-:W-:Y:S01]  /*41c0*/  UISETP.NE.AND UP1, UPT, UR16, 0xd, UPT ;  /* 0x0000000d1000788c */ /* 0x000fe2000bf25270 */
[----:B------:R-:W-:Y:S01]  /*41d0*/  PLOP3.LUT P0, PT, PT, PT, UP0, 0x80, 0x8 ;  /* 0x000000000008781c */ /* 0x000fe20003f0f008 */
[----:B------:R-:W-:Y:S02]  /*41e0*/  UIADD3 UR44, UPT, UPT, UR32, 0x80, URZ ;  /* 0x00000080202c7890 */ /* 0x000fe4000fffe0ff */
[----:B------:R-:W-:Y:S02]  /*41f0*/  USEL UR31, URZ, 0x1, UP1 ;  /* 0x00000001ff1f7887 */ /* 0x000fe40008800000 */
[----:B------:R-:W-:Y:S02]  /*4200*/  USEL UR16, UR16, URZ, UP1 ;  /* 0x000000ff10107287 */ /* 0x000fe40008800000 */
[----:B------:R-:W-:Y:S02]  /*4210*/  UIADD3 UR40, UPT, UPT, UR32, 0x100, URZ ;  /* 0x0000010020287890 */ /* 0x000fe4000fffe0ff */
[----:B------:R-:W-:Y:S01]  /*4220*/  @UP0 ULEA UR30, UR16, UR5, 0x3 ;  /* 0x00000005101e0291 */ /* 0x000fe2000f8e18ff */
[----:B------:R-:W-:Y:S01]  /*4230*/  LOP3.LUT R2, R2, UR31, RZ, 0x3c, !PT ;  /* 0x0000001f02027c12 */ /* 0x000fe2000f8e3cff */
[----:B------:R-:W-:Y:S02]  /*4240*/  UIADD3 UR36, UPT, UPT, UR32, 0x180, URZ ;  /* 0x0000018020247890 */ /* 0x000fe4000fffe0ff */
[----:B------:R-:W-:Y:S01]  /*4250*/  UIADD3 UR6, UPT, UPT, UR6, 0x68, URZ ;  /* 0x0000006806067890 */ /* 0x000fe2000fffe0ff */
[----:B-1----:R-:W-:Y:S01]  /*4260*/  @P0 SHF.L.U32 R0, R2, 0x1f, RZ ;  /* 0x0000001f02000819 */ /* 0x002fe200000006ff */
[----:B------:R-:W-:Y:S02]  /*4270*/  UIADD3 UR15, UPT, UPT, UR15, 0x1, URZ ;  /* 0x000000010f0f7890 */ /* 0x000fe4000fffe0ff */
[----:B------:R-:W-:Y:S01]  /*4280*/  UIADD3 UR13, UPT, UPT, UR13, -0x1, URZ ;  /* 0xffffffff0d0d7890 */ /* 0x000fe2000fffe0ff */
[----:B------:R2:W3:Y:S01]  /*4290*/  @P0 SYNCS.PHASECHK.TRANS64.TRYWAIT P2, [UR30], R0 ;  /* 0x00000000ff0005a7 */ /* 0x0004e2000804111e */
[----:B------:R-:W-:Y:S02]  /*42a0*/  ULEA UR30, UR46, UR19, 0x9 ;  /* 0x000000132e1e7291 */ /* 0x000fe4000f8e48ff */
[----:B------:R-:W-:Y:S02]  /*42b0*/  UISETP.NE.AND UP0, UPT, UR15, UR14, UPT ;  /* 0x0000000e0f00728c */ /* 0x000fe4000bf05270 */
[----:B------:R-:W-:Y:S02]  /*42c0*/  UIADD3 UR42, UPT, UPT, UR30, 0x80, URZ ;  /* 0x000000801e2a7890 */ /* 0x000fe4000fffe0ff */
[----:B------:R-:W-:Y:S02]  /*42d0*/  UIADD3 UR38, UPT, UPT, UR30, 0x100, URZ ;  /* 0x000001001e267890 */ /* 0x000fe4000fffe0ff */
[----:B------:R-:W-:Y:S01]  /*42e0*/  UIADD3 UR34, UPT, UPT, UR30, 0x180, URZ ;  /* 0x000001801e227890 */ /* 0x000fe2000fffe0ff */
[----:B------:R-:W-:Y:S01]  /*42f0*/  UMOV UR33, 0x40004040 ;  /* 0x4000404000217882 */ /* 0x000fe20000000000 */
[----:B------:R-:W-:Y:S01]  /*4300*/  UMOV UR31, 0x40004040 ;  /* 0x40004040001f7882 */ /* 0x000fe20000000000 */
[----:B------:R-:W-:Y:S01]  /*4310*/  UMOV UR45, 0x40004040 ;  /* 0x40004040002d7882 */ /* 0x000fe20000000000 */
[----:B------:R2:W-:Y:S01]  /*4320*/  UTCHMMA.2CTA gdesc[UR32], gdesc[UR30], tmem[UR10], tmem[UR28], idesc[UR29], UP3 ;  /* 0x00ff1c1e200075ea */ /* 0x0005e20009a0000a */
[----:B------:R-:W-:Y:S01]  /*4330*/  UPLOP3.LUT UP3, UPT, UPT, UPT, UPT, 0x80, 0x8 ;  /* 0x000000000008789c */ /* 0x000fe20003f6f070 */
[----:B------:R-:W-:Y:S01]  /*4340*/  UMOV UR43, 0x40004040 ;  /* 0x40004040002b7882 */ /* 0x000fe20000000000 */
[----:B------:R-:W-:Y:S01]  /*4350*/  UMOV UR41, 0x40004040 ;  /* 0x4000404000297882 */ /* 0x000fe20000000000 */
[----:B------:R2:W-:Y:S01]  /*4360*/  UTCHMMA.2CTA gdesc[UR44], gdesc[UR42], tmem[UR10], tmem[UR26], idesc[UR27], UPT ;  /* 0x00ff1a2a2c0075ea */ /* 0x0005e2000ba0000a */
[----:B------:R-:W-:Y:S01]  /*4370*/  UMOV UR39, 0x40004040 ;  /* 0x4000404000277882 */ /* 0x000fe20000000000 */
[----:B------:R-:W-:Y:S01]  /*4380*/  UMOV UR37, 0x40004040 ;  /* 0x4000404000257882 */ /* 0x000fe20000000000 */
[----:B------:R-:W-:Y:S01]  /*4390*/  UMOV UR35, 0x40004040 ;  /* 0x4000404000237882 */ /* 0x000fe20000000000 */
[----:B------:R2:W-:Y:S01]  /*43a0*/  UTCHMMA.2CTA gdesc[UR40], gdesc[UR38], tmem[UR10], tmem[UR24], idesc[UR25], UPT ;  /* 0x00ff1826280075ea */ /* 0x0005e2000ba0000a */
[----:B------:R2:W-:Y:S01]  /*43b0*/  UTCHMMA.2CTA gdesc[UR36], gdesc[UR34], tmem[UR10], tmem[UR22], idesc[UR23], UPT ;  /* 0x00ff1622240075ea */ /* 0x0005e2000ba0000a */
[----:B------:R2:W-:Y:S01]  /*43c0*/  UTCBAR.2CTA.MULTICAST [UR6], URZ, UR12 ;  /* 0x000000ff060073e9 */ /* 0x0005e2000820080c */
[----:B------:R-:W-:Y:S01]  /*43d0*/  UMOV UR46, UR16 ;  /* 0x00000010002e7c82 */ /* 0x000fe20008000000 */
[----:B------:R-:W-:Y:S05]  /*43e0*/  BRA.U UP0, `(.L_x_85) ;  /* 0xfffffffd00507547 */ /* 0x000fea000b83ffff */
.L_x_82:
[----:B------:R-:W-:Y:S01]  /*43f0*/  UIADD3 UR7, UPT, UPT, UR7, 0x140, URZ ;  /* 0x0000014007077890 */ /* 0x000fe2000fffe0ff */
[----:B------:R-:W-:-:S08]  /*4400*/  UMOV UR15, UR14 ;  /* 0x0000000e000f7c82 */ /* 0x000fd00008000000 */
[----:B------:R4:W-:Y:S01]  /*4410*/  UTCBAR.2CTA.MULTICAST [UR7], URZ, UR11 ;  /* 0x000000ff070073e9 */ /* 0x0009e2000820080b */
[----:B------:R-:W-:Y:S02]  /*4420*/  NOP ;  /* 0x0000000000007918 */ /* 0x000fe40000000000 */
.L_x_80:
[----:B------:R-:W-:Y:S01]  /*4430*/  UIADD3 UR17, UPT, UPT, UR17, 0x1, URZ ;  /* 0x0000000111117890 */ /* 0x000fe2000fffe0ff */
[----:B------:R-:W-:-:S03]  /*4440*/  ISETP.NE.AND P0, PT, R8, 0x2, PT ;  /* 0x000000020800780c */ /* 0x000fc60003f05270 */
[----:B------:R-:W-:Y:S01]  /*4450*/  UISETP.NE.AND UP0, UPT, UR17, 0x4, UPT ;  /* 0x000000041100788c */ /* 0x000fe2000bf05270 */
[----:B-12---:R-:W-:Y:S02]  /*4460*/  SEL R0, RZ, 0x1, P0 ;  /* 0x00000001ff007807 */ /* 0x006fe40000000000 */
[----:B------:R-:W-:Y:S01]  /*4470*/  SEL R8, R8, RZ, P0 ;  /* 0x000000ff08087207 */ /* 0x000fe20000000000 */
[----:B------:R-:W-:Y:S01]  /*4480*/  USEL UR6, URZ, 0x1, UP0 ;  /* 0x00000001ff067887 */ /* 0x000fe20008000000 */
[----:B------:R-:W-:Y:S01]  /*4490*/  LOP3.LUT R3, R3, R0, RZ, 0x3c, !PT ;  /* 0x0000000003037212 */ /* 0x000fe200078e3cff */
[----:B------:R-:W-:-:S04]  /*44a0*/  USEL UR17, UR17, URZ, UP0 ;  /* 0x000000ff11117287 */ /* 0x000fc80008000000 */
[----:B------:R-:W-:Y:S01]  /*44b0*/  LOP3.LUT R9, R9, UR6, RZ, 0x3c, !PT ;  /* 0x0000000609097c12 */ /* 0x000fe2000f8e3cff */
[----:B------:R-:W-:Y:S07]  /*44c0*/  @P1 BRA `(.L_x_86) ;  /* 0xfffffff800881947 */ /* 0x000fee000383ffff */
[----:B------:R-:W1:Y:S01]  /*44d0*/  S2UR UR4, SR_CgaCtaId ;  /* 0x00000000000479c3 */ /* 0x000e620000008800 */
[----:B------:R-:W-:Y:S01]  /*44e0*/  ELECT P0, URZ, PT ;  /* 0x0000000000ff782f */ /* 0x000fe20003800000 */
[----:B------:R-:W-:Y:S01]  /*44f0*/  HFMA2 R0, -RZ, RZ, 0, 5.9604644775390625e-08 ;  /* 0x00000001ff007431 */ /* 0x000fe200000001ff */
[----:B------:R-:W-:-:S05]  /*4500*/  UMOV UR6, 0x40 ;  /* 0x0000004000067882 */ /* 0x000fca0000000000 */
[----:B------:R-:W-:Y:S01]  /*4510*/  UVIRTCOUNT.DEALLOC.SMPOOL 0x80 ;  /* 0x000000800000784c */ /* 0x000fe20000000000 */
[----:B------:R-:W-:Y:S02]  /*4520*/  UISETP.NE.AND UP0, UPT, UR9, URZ, UPT ;  /* 0x000000ff0900728c */ /* 0x000fe4000bf05270 */
[----:B-1----:R-:W-:-:S09]  /*4530*/  ULEA UR4, UR4, UR6, 0x18 ;  /* 0x0000000604047291 */ /* 0x002fd2000f8ec0ff */
[----:B------:R1:W-:Y:S01]  /*4540*/  @P0 STS.U8 [UR4+0x1c], R0 ;  /* 0x00001c00ff000988 */ /* 0x0003e20008000004 */
[----:B------:R-:W-:Y:S05]  /*4550*/  BRA.U UP0, `(.L_x_87) ;  /* 0x0000000100a07547 */ /* 0x000fea000b800000 */
[----:B------:R-:W-:Y:S01]  /*4560*/  UIADD3 UR6, UPT, UPT, UR5, 0x160, URZ ;  /* 0x0000016005067890 */ /* 0x000fe2000fffe0ff */
[----:B------:R-:W-:-:S03]  /*4570*/  SHF.L.U32 R3, R9, 0x1f, RZ ;  /* 0x0000001f09037819 */ /* 0x000fc600000006ff */
[----:B----4-:R-:W-:-:S09]  /*4580*/  ULEA UR7, UR17, UR6, 0x3 ;  /* 0x0000000611077291 */ /* 0x010fd2000f8e18ff */
[----:B------:R-:W2:Y:S02]  /*4590*/  SYNCS.PHASECHK.TRANS64.TRYWAIT P0, [UR7], R3 ;  /* 0x00000003ff0075a7 */ /* 0x000ea40008001107 */
[----:B--2---:R-:W-:Y:S05]  /*45a0*/  @!P0 BRA `(.L_x_88) ;  /* 0x0000005400648947 */ /* 0x004fea0003800000 */
.L_x_202:
        /* <DEDUP_REMOVED lines=9> */
.L_x_204:
        /* <DEDUP_REMOVED lines=9> */
.L_x_206:
[----:B------:R-:W-:-:S04]  /*46d0*/  UIADD3 UR9, UPT, UPT, UR9, 0x1, URZ ;  /* 0x0000000109097890 */ /* 0x000fc8000fffe0ff */
[----:B------:R-:W-:-:S04]  /*46e0*/  UISETP.NE.AND UP1, UPT, UR9, 0x4, UPT ;  /* 0x000000040900788c */ /* 0x000fc8000bf25270 */
[----:B------:R-:W-:Y:S02]  /*46f0*/  USEL UR7, URZ, 0x1, UP1 ;  /* 0x00000001ff077887 */ /* 0x000fe40008800000 */
[----:B------:R-:W-:-:S04]  /*4700*/  USEL UR9, UR9, URZ, UP1 ;  /* 0x000000ff09097287 */ /* 0x000fc80008800000 */
[----:B------:R-:W-:Y:S01]  /*4710*/  ULEA UR9, UR9, UR6, 0x3 ;  /* 0x0000000609097291 */ /* 0x000fe2000f8e18ff */
[----:B-1----:R-:W-:-:S04]  /*4720*/  LOP3.LUT R3, R2, UR7, RZ, 0x3c, !PT ;  /* 0x0000000702037c12 */ /* 0x002fc8000f8e3cff */
[----:B------:R-:W-:Y:S01]  /*4730*/  SHF.L.U32 R3, R3, 0x1f, RZ ;  /* 0x0000001f03037819 */ /* 0x000fe200000006ff */
[----:B------:R-:W-:-:S04]  /*4740*/  IMAD.U32 R0, RZ, RZ, UR9 ;  /* 0x00000009ff007e24 */ /* 0x000fc8000f8e00ff */
[----:B------:R1:W2:Y:S03]  /*4750*/  SYNCS.PHASECHK.TRANS64.TRYWAIT P0, [R0+URZ], R3 ;  /* 0x00000003000075a7 */ /* 0x0002a600080011ff */
[----:B--2---:R-:W-:Y:S05]  /*4760*/  @!P0 NANOSLEEP.SYNCS 0x989680 ;  /* 0x009896800000895d */ /* 0x004fea0003900000 */
[----:B------:R-:W2:Y:S02]  /*4770*/  @!P0 SYNCS.PHASECHK.TRANS64 P0, [R0+URZ], R3 ;  /* 0x00000003000085a7 */ /* 0x000ea400080010ff */
[----:B--2---:R-:W-:Y:S05]  /*4780*/  @P0 BRA `(.L_x_91) ;  /* 0x0000000000200947 */ /* 0x004fea0003800000 */
.L_x_92:
[----:B--2---:R2:W4:Y:S02]  /*4790*/  SYNCS.PHASECHK.TRANS64.TRYWAIT P0, [R0+URZ], R3 ;  /* 0x00000003000075a7 */ /* 0x00452400080011ff */
[----:B----4-:R-:W-:Y:S05]  /*47a0*/  @!P0 NANOSLEEP.SYNCS 0x989680 ;  /* 0x009896800000895d */ /* 0x010fea0003900000 */
[----:B------:R-:W4:Y:S02]  /*47b0*/  @!P0 SYNCS.PHASECHK.TRANS64 P0, [R0+URZ], R3 ;  /* 0x00000003000085a7 */ /* 0x000f2400080010ff */
[----:B----4-:R-:W-:Y:S05]  /*47c0*/  @!P0 BRA `(.L_x_92) ;  /* 0xfffffffc00f08947 */ /* 0x010fea000383ffff */
[----:B------:R-:W-:Y:S05]  /*47d0*/  BRA `(.L_x_91) ;  /* 0x00000000000c7947 */ /* 0x000fea0003800000 */
.L_x_87:
[----:B------:R-:W-:-:S04]  /*47e0*/  UIADD3 UR6, UPT, UPT, UR5, 0x1a0, URZ ;  /* 0x000001a005067890 */ /* 0x000fc8000fffe0ff */
[----:B------:R-:W-:-:S09]  /*47f0*/  UPRMT UR6, UR8, 0x654, UR6 ;  /* 0x0000065408067896 */ /* 0x000fd20008000006 */
[----:B------:R-:W-:Y:S03]  /*4800*/  SYNCS.ARRIVE.TRANS64.RED.A1T0 RZ, [UR6], RZ ;  /* 0x000000ffffff79a7 */ /* 0x000fe60008100406 */
.L_x_91:
[----:B-12---:R-:W-:Y:S01]  /*4810*/  SHF.L.U32 R3, RZ, 0x1f, RZ ;  /* 0x0000001fff037819 */ /* 0x006fe200000006ff */
[----:B------:R-:W-:Y:S01]  /*4820*/  UIADD3 UR6, UPT, UPT, UR5, 0x1a0, URZ ;  /* 0x000001a005067890 */ /* 0x000fe2000fffe0ff */
[----:B------:R-:W-:Y:S02]  /*4830*/  PLOP3.LUT P0, PT, PT, PT, UP0, 0x80, 0x8 ;  /* 0x000000000008781c */ /* 0x000fe40003f0f008 */
[----:B------:R-:W1:Y:S02]  /*4840*/  SYNCS.PHASECHK.TRANS64.TRYWAIT P1, [UR5+0x1a0], R3 ;  /* 0x0001a003ff0075a7 */ /* 0x000e640008021105 */
[----:B-1----:R-:W-:Y:S09]  /*4850*/  @!P1 BRA `(.L_x_93) ;  /* 0x0000005400009947 */ /* 0x002ff20003800000 */
.L_x_208:
[----:B------:R-:W-:Y:S01]  /*4860*/  @!UP0 UPRMT UR6, UR8, 0x654, UR6 ;  /* 0x0000065408068896 */ /* 0x000fe20008000006 */
[----:B------:R-:W-:Y:S02]  /*4870*/  UMOV UR5, 0x1 ;  /* 0x0000000100057882 */ /* 0x000fe40000000000 */
[----:B------:R-:W-:-:S06]  /*4880*/  UMOV UR8, 0xffff ;  /* 0x0000ffff00087882 */ /* 0x000fcc0000000000 */
[----:B------:R-:W-:Y:S01]  /*4890*/  @!P0 SYNCS.ARRIVE.TRANS64.RED.A1T0 RZ, [UR6], RZ ;  /* 0x000000ffffff89a7 */ /* 0x000fe20008100406 */
[----:B------:R-:W-:Y:S01]  /*48a0*/  NOP ;  /* 0x0000000000007918 */ /* 0x000fe20000000000 */
[----:B-1----:R-:W1:Y:S01]  /*48b0*/  LDS R0, [UR4+0x14] ;  /* 0x00001404ff007984 */ /* 0x002e620008000800 */
[----:B------:R-:W-:-:S04]  /*48c0*/  ULOP3.LUT UR6, UR21, 0xffff, URZ, 0xc0, !UPT ;  /* 0x0000ffff15067892 */ /* 0x000fc8000f8ec0ff */
[----:B------:R-:W-:-:S04]  /*48d0*/  USHF.R.U32.HI UR6, URZ, 0x5, UR6 ;  /* 0x00000005ff067899 */ /* 0x000fc80008011606 */
[----:B------:R-:W-:Y:S02]  /*48e0*/  USHF.L.U32 UR8, UR8, UR6, URZ ;  /* 0x0000000608087299 */ /* 0x000fe400080006ff */
[----:B------:R-:W-:-:S04]  /*48f0*/  USHF.L.U32 UR5, UR5, UR6, URZ ;  /* 0x0000000605057299 */ /* 0x000fc800080006ff */
[----:B-1----:R-:W-:-:S04]  /*4900*/  LOP3.LUT R0, R0, UR8, RZ, 0xc0, !PT ;  /* 0x0000000800007c12 */ /* 0x002fc8000f8ec0ff */
[----:B------:R-:W-:-:S13]  /*4910*/  ISETP.NE.AND P0, PT, R0, UR8, PT ;  /* 0x0000000800007c0c */ /* 0x000fda000bf05270 */
[----:B------:R-:W-:Y:S05]  /*4920*/  @P0 BRA `(.L_x_94) ;  /* 0x0000000000580947 */ /* 0x000fea0003800000 */
[----:B------:R-:W1:Y:S02]  /*4930*/  LDS R0, [UR4+0x18] ;  /* 0x00001804ff007984 */ /* 0x000e640008000800 */
[----:B-1----:R-:W-:-:S04]  /*4940*/  LOP3.LUT R0, R0, UR5, RZ, 0xc0, !PT ;  /* 0x0000000500007c12 */ /* 0x002fc8000f8ec0ff */
[----:B------:R-:W-:-:S13]  /*4950*/  ISETP.NE.AND P0, PT, R0, UR5, PT ;  /* 0x0000000500007c0c */ /* 0x000fda000bf05270 */
[----:B------:R-:W-:Y:S05]  /*4960*/  @P0 BRA `(.L_x_95) ;  /* 0x00000000003c0947 */ /* 0x000fea0003800000 */
[----:B------:R-:W1:Y:S01]  /*4970*/  S2R R2, SR_LANEID ;  /* 0x0000000000027919 */ /* 0x000e620000000000 */
[----:B------:R-:W-:Y:S01]  /*4980*/  ULOP3.LUT UR8, URZ, UR8, URZ, 0x33, !UPT ;  /* 0x00000008ff087292 */ /* 0x000fe2000f8e33ff */
[----:B------:R-:W-:Y:S01]  /*4990*/  LOP3.LUT R4, RZ, UR5, RZ, 0x33, !PT ;  /* 0x00000005ff047c12 */ /* 0x000fe2000f8e33ff */
[----:B----4-:R-:W-:Y:S02]  /*49a0*/  VOTEU.ANY UR7, UPT, PT ;  /* 0x0000000000077886 */ /* 0x010fe400038e0100 */
[----:B------:R-:W-:Y:S01]  /*49b0*/  UFLO.U32 UR7, UR7 ;  /* 0x00000007000772bd */ /* 0x000fe200080e0000 */
[----:B------:R-:W2:Y:S01]  /*49c0*/  REDUX UR5, R4 ;  /* 0x00000000040573c4 */ /* 0x000ea20000000000 */
[----:B------:R-:W-:-:S06]  /*49d0*/  IMAD.U32 R0, RZ, RZ, UR8 ;  /* 0x00000008ff007e24 */ /* 0x000fcc000f8e00ff */
[----:B------:R4:W-:Y:S01]  /*49e0*/  UTCATOMSWS.AND URZ, UR8 ;  /* 0x0000000800ff79e3 */ /* 0x0009e20008000000 */
[----:B------:R-:W3:Y:S01]  /*49f0*/  REDUX UR6, R0 ;  /* 0x00000000000673c4 */ /* 0x000ee20000000000 */
[----:B-1----:R-:W-:Y:S01]  /*4a00*/  ISETP.EQ.U32.AND P0, PT, R2, UR7, PT ;  /* 0x0000000702007c0c */ /* 0x002fe2000bf02070 */
[----:B--2---:R-:W-:Y:S01]  /*4a10*/  IMAD.U32 R2, RZ, RZ, UR5 ;  /* 0x00000005ff027e24 */ /* 0x004fe2000f8e00ff */
[----:B---3--:R-:W-:-:S11]  /*4a20*/  MOV R3, UR6 ;  /* 0x0000000600037c02 */ /* 0x008fd60008000f00 */
[----:B------:R4:W-:Y:S04]  /*4a30*/  @P0 ATOMS.AND RZ, [UR4+0x14], R3 ;  /* 0x00001403ffff098c */ /* 0x0009e8000a800004 */
[----:B------:R4:W-:Y:S01]  /*4a40*/  @P0 ATOMS.AND RZ, [UR4+0x18], R2 ;  /* 0x00001802ffff098c */ /* 0x0009e2000a800004 */
[----:B------:R-:W-:Y:S05]  /*4a50*/  BRA `(.L_x_96) ;  /* 0x0000000000147947 */ /* 0x000fea0003800000 */
.L_x_95:
[----:B------:R-:W-:Y:S02]  /*4a60*/  MOV R2, 0x4a80 ;  /* 0x00004a8000027802 */ /* 0x000fe40000000f00 */
[----:B---345:R-:W-:Y:S05]  /*4a70*/  CALL.REL.NOINC `($__internal_0_$__cuda_sm10x_tcgen05_guardrail_trap_col_being_dealloced_not_returned_by_alloc) ;  /* 0x0000005400e07944 */ /* 0x038fea0003c00000 */
[----:B------:R-:W-:Y:S05]  /*4a80*/  BRA `(.L_x_96) ;  /* 0x0000000000087947 */ /* 0x000fea0003800000 */
.L_x_94:
[----:B------:R-:W-:Y:S02]  /*4a90*/  MOV R2, 0x4ab0 ;  /* 0x00004ab000027802 */ /* 0x000fe40000000f00 */
[----:B---345:R-:W-:Y:S05]  /*4aa0*/  CALL.REL.NOINC `($__internal_2_$__cuda_sm10x_tcgen05_guardrail_trap_unallocated_columns_being_dealloced) ;  /* 0x0000005400ec7944 */ /* 0x038fea0003c00000 */
.L_x_96:
[----:B------:R-:W-:Y:S01]  /*4ab0*/  NOP ;  /* 0x0000000000007918 */ /* 0x000fe20000000000 */
[----:B----4-:R-:W-:Y:S05]  /*4ac0*/  EXIT ;  /* 0x000000000000794d */ /* 0x010fea0003800000 */
.L_x_67:
[----:B------:R-:W-:-:S09]  /*4ad0*/  UISETP.NE.OR UP5, UPT, UR10, 0x3, !UP5 ;  /* 0x000000030a00788c */ /* 0x000fd2000efa5670 */
[----:B------:R-:W-:Y:S05]  /*4ae0*/  BRA.U UP5, `(.L_x_97) ;  /* 0x00000011056c7547 */ /* 0x000fea000b800000 */
[----:B------:R-:W1:Y:S01]  /*4af0*/  LDC R0, c[0x0][0xb30] ;  /* 0x0002cc00ff007b82 */ /* 0x000e620000000800 */
[----:B------:R-:W-:Y:S01]  /*4b00*/  UMOV UR4, 0x400 ;  /* 0x0000040000047882 */ /* 0x000fe20000000000 */
[----:B------:R-:W-:Y:S01]  /*4b10*/  HFMA2 R34, -RZ, RZ, 0, 0 ;  /* 0x00000000ff227431 */ /* 0x000fe200000001ff */
[----:B------:R-:W-:Y:S01]  /*4b20*/  ULEA UR4, UR37, UR4, 0x18 ;  /* 0x0000000425047291 */ /* 0x000fe2000f8ec0ff */
[----:B------:R-:W-:Y:S01]  /*4b30*/  IMAD.MOV.U32 R37, RZ, RZ, 0x1 ;  /* 0x00000001ff257424 */ /* 0x000fe200078e00ff */
[----:B------:R-:W-:Y:S01]  /*4b40*/  MOV R27, 0x1000 ;  /* 0x00001000001b7802 */ /* 0x000fe20000000f00 */
[----:B------:R-:W-:Y:S01]  /*4b50*/  IMAD.MOV.U32 R36, RZ, RZ, RZ ;  /* 0x000000ffff247224 */ /* 0x000fe200078e00ff */
[----:B------:R-:W-:Y:S01]  /*4b60*/  UIADD3 UR5, UPT, UPT, UR4, 0xe8, URZ ;  /* 0x000000e804057890 */ /* 0x000fe2000fffe0ff */
[----:B------:R-:W2:Y:S01]  /*4b70*/  LDC R25, c[0x0][0x370] ;  /* 0x0000dc00ff197b82 */ /* 0x000ea20000000800 */
[----:B------:R-:W-:Y:S02]  /*4b80*/  UPLOP3.LUT UP0, UPT, UPT, UPT, UPT, 0x40, 0x4 ;  /* 0x000000000004789c */ /* 0x000fe40003f0e870 */
[----:B------:R-:W-:-:S02]  /*4b90*/  UIADD3 UR41, UPT, UPT, UR4, 0xd0, URZ ;  /* 0x000000d004297890 */ /* 0x000fc4000fffe0ff */
[----:B------:R-:W-:Y:S02]  /*4ba0*/  UIADD3 UR33, UPT, UPT, UR4, 0xd8, URZ ;  /* 0x000000d804217890 */ /* 0x000fe4000fffe0ff */
[----:B------:R-:W-:Y:S01]  /*4bb0*/  UIADD3 UR25, UPT, UPT, UR4, 0xe0, URZ ;  /* 0x000000e004197890 */ /* 0x000fe2000fffe0ff */
[----:B------:R-:W3:Y:S01]  /*4bc0*/  LDC R2, c[0x0][0xb0c] ;  /* 0x0002c300ff027b82 */ /* 0x000ee20000000800 */
[----:B------:R-:W-:-:S07]  /*4bd0*/  UPRMT UR5, UR37, 0x654, UR5 ;  /* 0x0000065425057896 */ /* 0x000fce0008000005 */
[----:B------:R-:W4:Y:S01]  /*4be0*/  LDC R24, c[0x0][0xb20] ;  /* 0x0002c800ff187b82 */ /* 0x000f220000000800 */
[----:B-1----:R-:W-:-:S07]  /*4bf0*/  ISETP.NE.AND P1, PT, R0, 0x1, PT ;  /* 0x000000010000780c */ /* 0x002fce0003f25270 */
[----:B------:R-:W1:Y:S08]  /*4c00*/  LDC.64 R38, c[0x0][0x348] ;  /* 0x0000d200ff267b82 */ /* 0x000e700000000a00 */
[----:B------:R-:W1:Y:S08]  /*4c10*/  LDC.64 R16, c[0x0][0x888] ;  /* 0x00022200ff107b82 */ /* 0x000e700000000a00 */
[----:B------:R-:W1:Y:S08]  /*4c20*/  LDC.64 R22, c[0x0][0xb10] ;  /* 0x0002c400ff167b82 */ /* 0x000e700000000a00 */
[----:B------:R-:W1:Y:S08]  /*4c30*/  LDC.64 R6, c[0x0][0xb18] ;  /* 0x0002c600ff067b82 */ /* 0x000e700000000a00 */
[----:B------:R-:W1:Y:S08]  /*4c40*/  LDC.64 R4, c[0x0][0xb28] ;  /* 0x0002ca00ff047b82 */ /* 0x000e700000000a00 */
[----:B------:R-:W1:Y:S08]  /*4c50*/  LDC.64 R18, c[0x0][0x890] ;  /* 0x00022400ff127b82 */ /* 0x000e700000000a00 */
[----:B--2345:R-:W1:Y:S02]  /*4c60*/  LDC R32, c[0x0][0x374] ;  /* 0x0000dd00ff207b82 */ /* 0x03ce640000000800 */
.L_x_108:
[----:B------:R-:W-:Y:S02]  /*4c70*/  LEA R0, R36, UR4, 0x3 ;  /* 0x0000000424007c11 */ /* 0x000fe4000f8e18ff */
[----:B------:R-:W-:Y:S02]  /*4c80*/  SHF.L.U32 R3, R34, 0x1f, RZ ;  /* 0x0000001f22037819 */ /* 0x000fe400000006ff */
[----:B------:R-:W-:Y:S02]  /*4c90*/  LEA R28, R36, UR4, 0x4 ;  /* 0x00000004241c7c11 */ /* 0x000fe4000f8e20ff */
[----:B--2---:R-:W2:Y:S02]  /*4ca0*/  SYNCS.PHASECHK.TRANS64.TRYWAIT P0, [R0+URZ+0x120], R3 ;  /* 0x00012003000075a7 */ /* 0x004ea400080011ff */
[----:B--2---:R-:W-:Y:S05]  /*4cb0*/  @!P0 BRA `(.L_x_98) ;  /* 0x0000005000008947 */ /* 0x004fea0003800000 */
.L_x_209:
[----:B------:R-:W-:Y:S01]  /*4cc0*/  ISETP.GE.AND P0, PT, R26, 0x1, PT ;  /* 0x000000011a00780c */ /* 0x000fe20003f06270 */
[----:B------:R-:W3:Y:S01]  /*4cd0*/  LDS.128 R28, [R28+0x1b0] ;  /* 0x0001b0001c1c7984 */ /* 0x000ee20000000c00 */
[----:B--2---:R-:W-:Y:S01]  /*4ce0*/  VIADD R0, R0, 0x130 ;  /* 0x0000013000007836 */ /* 0x004fe20000000000 */
[----:B------:R-:W-:Y:S01]  /*4cf0*/  @!PT LDS RZ, [RZ] ;  /* 0x00000000fffff984 */ /* 0x000fe20000000800 */
[----:B------:R-:W-:Y:S01]  /*4d00*/  @!PT LDS RZ, [RZ] ;  /* 0x00000000fffff984 */ /* 0x000fe20000000800 */
[----:B------:R-:W-:Y:S01]  /*4d10*/  @!PT LDS RZ, [RZ] ;  /* 0x00000000fffff984 */ /* 0x000fe20000000800 */
[----:B------:R-:W-:Y:S01]  /*4d20*/  @!PT LDS RZ, [RZ] ;  /* 0x00000000fffff984 */ /* 0x000fe20000000800 */
[----:B------:R2:W-:Y:S06]  /*4d30*/  MEMBAR.ALL.CTA ;  /* 0x0000000000007992 */ /* 0x0005ec0000008000 */
[----:B--2---:R-:W2:Y:S01]  /*4d40*/  FENCE.VIEW.ASYNC.S ;  /* 0x00000000000073c6 */ /* 0x004ea20000000000 */
[----:B------:R-:W-:Y:S04]  /*4d50*/  PRMT R0, RZ, 0x654, R0 ;  /* 0x00000654ff007816 */ /* 0x000fe80000000000 */
[----:B--2---:R2:W-:Y:S01]  /*4d60*/  SYNCS.ARRIVE.TRANS64.RED.A1T0 RZ, [R0+URZ], RZ ;  /* 0x000000ff00ff79a7 */ /* 0x0045e200081004ff */
[----:B---3--:R-:W-:Y:S11]  /*4d70*/  LOP3.LUT P3, RZ, R30, 0x1, RZ, 0xc0, !PT ;  /* 0x000000011eff7812 */ /* 0x008ff6000786c0ff */
[----:B------:R-:W-:Y:S02]  /*4d80*/  @!UPT UIADD3 URZ, UPT, UPT, URZ, URZ, URZ ;  /* 0x000000fffffff290 */ /* 0x000fe4000fffe0ff */
[----:B------:R-:W-:Y:S02]  /*4d90*/  @P3 MOV R13, R28 ;  /* 0x0000001c000d3202 */ /* 0x000fe40000000f00 */
[----:B------:R-:W-:Y:S01]  /*4da0*/  @P3 LOP3.LUT R8, R29, 0xffff, RZ, 0xc0, !PT ;  /* 0x0000ffff1d083812 */ /* 0x000fe200078ec0ff */
[----:B--2---:R-:W-:Y:S06]  /*4db0*/  @!P0 BRA `(.L_x_99) ;  /* 0x0000000000a48947 */ /* 0x004fec0003800000 */
[----:B-1----:R-:W-:Y:S01]  /*4dc0*/  IMAD.HI.U32 R41, R32, R7, RZ ;  /* 0x0000000720297227 */ /* 0x002fe200078e00ff */
[----:B------:R-:W-:Y:S02]  /*4dd0*/  ISETP.NE.AND P0, PT, R6, 0x1, PT ;  /* 0x000000010600780c */ /* 0x000fe40003f05270 */
[----:B------:R-:W-:Y:S01]  /*4de0*/  ISETP.NE.AND P2, PT, R26, 0x1, PT ;  /* 0x000000011a00780c */ /* 0x000fe20003f45270 */
[----:B------:R-:W-:Y:S01]  /*4df0*/  IMAD.HI.U32 R40, R25, R22, RZ ;  /* 0x0000001619287227 */ /* 0x000fe200078e00ff */
[----:B------:R-:W-:Y:S02]  /*4e00*/  SHF.R.U32.HI R41, RZ, R24, R41 ;  /* 0x00000018ff297219 */ /* 0x000fe40000011629 */
[----:B------:R-:W-:Y:S01]  /*4e10*/  ISETP.NE.AND P4, PT, R2, 0x1, PT ;  /* 0x000000010200780c */ /* 0x000fe20003f85270 */
[----:B------:R-:W-:Y:S01]  /*4e20*/  IMAD.HI.U32 R42, R13, R22, RZ ;  /* 0x000000160d2a7227 */ /* 0x000fe200078e00ff */
[----:B------:R-:W-:Y:S02]  /*4e30*/  SHF.R.U32.HI R40, RZ, R23, R40 ;  /* 0x00000017ff287219 */ /* 0x000fe40000011628 */
[----:B------:R-:W-:Y:S01]  /*4e40*/  SEL R3, R32, R41, !P0 ;  /* 0x0000002920037207 */ /* 0x000fe20004000000 */
[C---:B------:R-:W-:Y:S01]  /*4e50*/  IMAD.HI.U32 R41, R8.reuse, R7, RZ ;  /* 0x0000000708297227 */ /* 0x040fe200078e00ff */
[----:B------:R-:W-:Y:S02]  /*4e60*/  SEL R11, R25, R40, !P4 ;  /* 0x00000028190b7207 */ /* 0x000fe40006000000 */
[----:B------:R-:W-:Y:S01]  /*4e70*/  SHF.R.U32.HI R42, RZ, R23, R42 ;  /* 0x00000017ff2a7219 */ /* 0x000fe2000001162a */
[----:B------:R-:W-:Y:S01]  /*4e80*/  IMAD.HI.U32 R44, R3, R4, RZ ;  /* 0x00000004032c7227 */ /* 0x000fe200078e00ff */
[----:B------:R-:W-:Y:S03]  /*4e90*/  SHF.R.U32.HI R41, RZ, R24, R41 ;  /* 0x00000018ff297219 */ /* 0x000fe60000011629 */
[----:B------:R-:W-:Y:S01]  /*4ea0*/  IMAD.HI.U32 R40, R11, R4, RZ ;  /* 0x000000040b287227 */ /* 0x000fe200078e00ff */
[----:B------:R-:W-:Y:S02]  /*4eb0*/  @P2 SHF.R.U32.HI R3, RZ, R5, R44 ;  /* 0x00000005ff032219 */ /* 0x000fe4000001162c */
[----:B------:R-:W-:Y:S02]  /*4ec0*/  SEL R9, R8, R41, !P0 ;  /* 0x0000002908097207 */ /* 0x000fe40004000000 */
[----:B------:R-:W-:Y:S01]  /*4ed0*/  @P2 SHF.R.U32.HI R11, RZ, R5, R40 ;  /* 0x00000005ff0b2219 */ /* 0x000fe20000011628 */
[C---:B------:R-:W-:Y:S01]  /*4ee0*/  IMAD R10, R26.reuse, R3, RZ ;  /* 0x000000031a0a7224 */ /* 0x040fe200078e02ff */
[----:B------:R-:W-:Y:S01]  /*4ef0*/  SEL R3, R13, R42, !P4 ;  /* 0x0000002a0d037207 */ /* 0x000fe20006000000 */
[C---:B------:R-:W-:Y:S03]  /*4f00*/  IMAD.HI.U32 R14, R9.reuse, R4, RZ ;  /* 0x00000004090e7227 */ /* 0x040fe600078e00ff */
[----:B------:R-:W-:Y:S01]  /*4f10*/  ISETP.GE.AND P0, PT, R9, R10, PT ;  /* 0x0000000a0900720c */ /* 0x000fe20003f06270 */
[C---:B------:R-:W-:Y:S01]  /*4f20*/  IMAD R12, R26.reuse, R11, RZ ;  /* 0x0000000b1a0c7224 */ /* 0x040fe200078e02ff */
[-C--:B------:R-:W-:Y:S04]  /*4f30*/  SHF.R.U32.HI R14, RZ, R5.reuse, R14 ;  /* 0x00000005ff0e7219 */ /* 0x080fe8000001160e */
[----:B------:R-:W-:Y:S02]  /*4f40*/  ISETP.GE.OR P0, PT, R3, R12, P0 ;  /* 0x0000000c0300720c */ /* 0x000fe40000706670 */
[----:B------:R-:W-:Y:S05]  /*4f50*/  SEL R15, R9, R14, !P2 ;  /* 0x0000000e090f7207 */ /* 0x000fea0005000000 */
[----:B------:R-:W-:Y:S04]  /*4f60*/  IMAD.MOV R14, RZ, RZ, -R15 ;  /* 0x000000ffff0e7224 */ /* 0x000fe800078e0a0f */
[----:B------:R-:W-:Y:S02]  /*4f70*/  IMAD R14, R26, R14, R9 ;  /* 0x0000000e1a0e7224 */ /* 0x000fe400078e0209 */
[C---:B------:R-:W-:Y:S05]  /*4f80*/  @!P0 IMAD.HI.U32 R10, R3.reuse, R4, RZ ;  /* 0x00000004030a8227 */ /* 0x040fea00078e00ff */
[----:B------:R-:W-:Y:S04]  /*4f90*/  @!P0 SHF.R.U32.HI R10, RZ, R5, R10 ;  /* 0x00000005ff0a8219 */ /* 0x000fe8000001160a */
[----:B------:R-:W-:Y:S01]  /*4fa0*/  @!P0 SEL R0, R3, R10, !P2 ;  /* 0x0000000a03008207 */ /* 0x000fe20005000000 */
[----:B------:R-:W-:Y:S03]  /*4fb0*/  IMAD.MOV R10, RZ, RZ, -R3 ;  /* 0x000000ffff0a7224 */ /* 0x000fe600078e0a03 */
[----:B------:R-:W-:Y:S01]  /*4fc0*/  @!P0 IADD3 R15, PT, PT, R15, -R0, RZ ;  /* 0x800000000f0f8210 */ /* 0x000fe20007ffe0ff */
[----:B------:R-:W-:Y:S01]  /*4fd0*/  @!P0 IMAD R0, R11, R14, R0 ;  /* 0x0000000e0b008224 */ /* 0x000fe200078e0200 */
[----:B------:R-:W-:Y:S01]  /*4fe0*/  IADD3 R11, PT, PT, -R9, RZ, RZ ;  /* 0x000000ff090b7210 */ /* 0x000fe20007ffe1ff */
[----:B------:R-:W-:Y:S02]  /*4ff0*/  IMAD R13, R2, R10, R13 ;  /* 0x0000000a020d7224 */ /* 0x000fe400078e020d */
[----:B------:R-:W-:Y:S02]  /*5000*/  @!P0 IMAD R9, R15, R26, R3 ;  /* 0x0000001a0f098224 */ /* 0x000fe400078e0203 */
[----:B------:R-:W-:Y:S02]  /*5010*/  @!P0 IMAD.MOV.U32 R3, RZ, RZ, R0 ;  /* 0x000000ffff038224 */ /* 0x000fe400078e0000 */
[----:B------:R-:W-:Y:S02]  /*5020*/  IMAD R8, R6, R11, R8 ;  /* 0x0000000b06087224 */ /* 0x000fe400078e0208 */
[----:B------:R-:W-:Y:S02]  /*5030*/  IMAD R13, R3, R2, R13 ;  /* 0x00000002030d7224 */ /* 0x000fe400078e020d */
[----:B------:R-:W-:Y:S02]  /*5040*/  IMAD R8, R9, R6, R8 ;  /* 0x0000000609087224 */ /* 0x000fe400078e0208 */
.L_x_99:
[----:B------:R-:W-:Y:S05]  /*5050*/  BRA.U UP0, `(.L_x_100) ;  /* 0x0000000100107547 */ /* 0x000fea000b800000 */
[----:B------:R-:W-:Y:S04]  /*5060*/  MOV R0, UR6 ;  /* 0x0000000600007c02 */ /* 0x000fe80008000f00 */
[----:B------:R-:W-:Y:S04]  /*5070*/  SHF.L.U32 R3, R0, 0x1f, RZ ;  /* 0x0000001f00037819 */ /* 0x000fe800000006ff */
[----:B------:R-:W2:Y:S02]  /*5080*/  SYNCS.PHASECHK.TRANS64.TRYWAIT P0, [UR4+0x118], R3 ;  /* 0x00011803ff0075a7 */ /* 0x000ea40008001104 */
[----:B--2---:R-:W-:Y:S05]  /*5090*/  @!P0 BRA `(.L_x_101) ;  /* 0x0000004c001c8947 */ /* 0x004fea0003800000 */
.L_x_100:
[----:B-1----:R-:W-:Y:S02]  /*50a0*/  ISETP.NE.U32.AND P0, PT, R18, RZ, PT ;  /* 0x000000ff1200720c */ /* 0x002fe40003f05070 */
[----:B------:R-:W-:Y:S02]  /*50b0*/  R2UR UR42, R20 ;  /* 0x00000000142a72ca */ /* 0x000fe400000e0000 */
[----:B------:R-:W-:Y:S02]  /*50c0*/  R2UR UR43, R21 ;  /* 0x00000000152b72ca */ /* 0x000fe400000e0000 */
[----:B------:R-:W-:Y:S02]  /*50d0*/  ISETP.NE.AND.EX P0, PT, R19, RZ, PT, P0 ;  /* 0x000000ff1300720c */ /* 0x000fe40003f05300 */
[----:B------:R-:W-:Y:S02]  /*50e0*/  ISETP.NE.U32.AND P2, PT, R18, RZ, PT ;  /* 0x000000ff1200720c */ /* 0x000fe40003f45070 */
[----:B------:R-:W-:Y:S02]  /*50f0*/  SHF.L.U32 R12, R37, 0x1f, RZ ;  /* 0x0000001f250c7819 */ /* 0x000fe400000006ff */
[----:B------:R-:W-:Y:S03]  /*5100*/  ISETP.NE.AND.EX P2, PT, R19, RZ, PT, P2 ;  /* 0x000000ff1300720c */ /* 0x000fe60003f45320 */
[----:B------:R-:W-:Y:S02]  /*5110*/  USHF.L.U32 UR42, UR42, 0x7, URZ ;  /* 0x000000072a2a7899 */ /* 0x000fe400080006ff */
[----:B------:R-:W-:Y:S02]  /*5120*/  USHF.L.U32 UR43, UR43, 0x6, URZ ;  /* 0x000000062b2b7899 */ /* 0x000fe400080006ff */
[----:B------:R-:W-:Y:S10]  /*5130*/  @!P0 BRA `(.L_x_102) ;  /* 0x00000000002c8947 */ /* 0x000ff40003800000 */
[----:B------:R-:W-:Y:S01]  /*5140*/  ISETP.NE.U32.AND P0, PT, R16, RZ, PT ;  /* 0x000000ff1000720c */ /* 0x000fe20003f05070 */
[----:B------:R-:W-:Y:S03]  /*5150*/  IMAD.MOV.U32 R63, RZ, RZ, 0x1 ;  /* 0x00000001ff3f7424 */ /* 0x000fe600078e00ff */
[----:B------:R-:W-:Y:S11]  /*5160*/  ISETP.NE.AND.EX P0, PT, R17, RZ, PT, P0 ;  /* 0x000000ff1100720c */ /* 0x000ff60003f05300 */
[----:B------:R-:W-:Y:S02]  /*5170*/  @!UPT UIADD3 URZ, UPT, UPT, URZ, URZ, URZ ;  /* 0x000000fffffff290 */ /* 0x000fe4000fffe0ff */
[----:B------:R-:W1:Y:S01]  /*5180*/  @P0 LDC.64 R10, c[0x0][0x888] ;  /* 0x00022200ff0a0b82 */ /* 0x000e620000000a00 */
[----:B--2---:R-:W-:Y:S04]  /*5190*/  @P0 IMAD R0, R18, UR36, RZ ;  /* 0x0000002412000c24 */ /* 0x004fe8000f8e02ff */
[----:B-1----:R-:W-:Y:S04]  /*51a0*/  @P0 IMAD.WIDE R10, R0, 0x4, R10 ;  /* 0x00000004000a0825 */ /* 0x002fe800078e020a */
[----:B------:R-:W-:Y:S01]  /*51b0*/  HFMA2 R0, -RZ, RZ, 0, 5.9604644775390625e-08 ;  /* 0x00000001ff007431 */ /* 0x000fe200000001ff */
[----:B------:R1:W5:Y:S04]  /*51c0*/  @P0 LDG.E R35, desc[UR46][R10.64] ;  /* 0x0000002e0a230981 */ /* 0x000368000c1e1900 */
[----:B------:R-:W-:Y:S01]  /*51d0*/  @!P0 PRMT R63, R0, 0x7610, R63 ;  /* 0x00007610003f8816 */ /* 0x000fe2000000003f */
[----:B-1----:R-:W3:Y:S06]  /*51e0*/  @!P0 LDC R35, c[0x0][0x880] ;  /* 0x00022000ff238b82 */ /* 0x002eec0000000800 */
.L_x_102:
[----:B---3-5:R-:W-:Y:S01]  /*51f0*/  @!P2 FSETP.EQ.AND P0, PT, R35, RZ, PT ;  /* 0x000000ff2300a20b */ /* 0x028fe20003f02000 */
[----:B------:R-:W-:Y:S01]  /*5200*/  @!UPT UIADD3 URZ, UPT, UPT, URZ, URZ, URZ ;  /* 0x000000fffffff290 */ /* 0x000fe2000fffe0ff */
[----:B------:R-:W-:Y:S11]  /*5210*/  @!P2 BRA `(.L_x_103) ;  /* 0x000000000018a947 */ /* 0x000ff60003800000 */
[----:B------:R-:W-:Y:S02]  /*5220*/  LOP3.LUT P2, RZ, R63, 0xff, RZ, 0xc0, !PT ;  /* 0x000000ff3fff7812 */ /* 0x000fe4000784c0ff */
[----:B------:R-:W-:Y:S04]  /*5230*/  ISETP.NE.U32.AND P0, PT, R16, RZ, PT ;  /* 0x000000ff1000720c */ /* 0x000fe80003f05070 */
[----:B------:R-:W-:Y:S04]  /*5240*/  ISETP.NE.AND.EX P0, PT, R17, RZ, PT, P0 ;  /* 0x000000ff1100720c */ /* 0x000fe80003f05300 */
[----:B------:R-:W-:Y:S03]  /*5250*/  PLOP3.LUT P0, PT, P0, PT, PT, 0x8, 0x80 ;  /* 0x000000000080781c */ /* 0x000fe6000070e170 */
[----:B------:R-:W-:Y:S11]  /*5260*/  @P2 FSETP.EQ.AND P0, PT, R35, RZ, PT ;  /* 0x000000ff2300220b */ /* 0x000ff60003f02000 */
[----:B------:R-:W-:Y:S02]  /*5270*/  @!UPT UIADD3 URZ, UPT, UPT, URZ, URZ, URZ ;  /* 0x000000fffffff290 */ /* 0x000fe4000fffe0ff */
.L_x_103:
[----:B------:R-:W1:Y:S01]  /*5280*/  SYNCS.PHASECHK.TRANS64.TRYWAIT P2, [UR4+0xf0], R12 ;  /* 0x0000f00cff0075a7 */ /* 0x000e620008041104 */
[----:B------:R-:W-:Y:S04]  /*5290*/  ELECT P4, URZ, PT ;  /* 0x0000000000ff782f */ /* 0x000fe80003880000 */
[----:B------:R-:W-:Y:S11]  /*52a0*/  PLOP3.LUT P4, PT, P0, P4, PT, 0xf2, 0x2f ;  /* 0x00000000002f781c */ /* 0x000ff60000789e72 */
[----:B------:R-:W-:Y:S02]  /*52b0*/  @!UPT UIADD3 URZ, UPT, UPT, URZ, URZ, URZ ;  /* 0x000000fffffff290 */ /* 0x000fe4000fffe0ff */
[----:B------:R-:W-:Y:S05]  /*52c0*/  @!P4 IADD3 R9, P0, PT, R38, 0x580, RZ ;  /* 0x000005802609c810 */ /* 0x000fea0007f1e0ff */
[----:B--2---:R-:W-:Y:S01]  /*52d0*/  @!P4 IMAD.X R0, RZ, RZ, R39, P0 ;  /* 0x000000ffff00c224 */ /* 0x004fe200000e0627 */
[----:B-1----:R-:W-:Y:S07]  /*52e0*/  @!P2 BRA `(.L_x_104) ;  /* 0x0000004800a0a947 */ /* 0x002fee0003800000 */
.L_x_212:
[----:B------:R-:W-:Y:S01]  /*52f0*/  @!P4 R2UR UR8, R9 ;  /* 0x000000000908c2ca */ /* 0x000fe200000e0000 */
[----:B------:R-:W-:Y:S01]  /*5300*/  VOTEU.ALL UP0, P4 ;  /* 0x0000000000ff7886 */ /* 0x000fe20002000000 */
[----:B------:R-:W-:Y:S01]  /*5310*/  @!P4 R2UR UR7, R0 ;  /* 0x000000000007c2ca */ /* 0x000fe200000e0000 */
[----:B------:R-:W-:Y:S01]  /*5320*/  VOTEU.ALL UP1, P4 ;  /* 0x0000000000ff7886 */ /* 0x000fe20002020000 */
[----:B------:R-:W-:Y:S01]  /*5330*/  UMOV UR14, 0x0 ;  /* 0x00000000000e7882 */ /* 0x000fe20000000000 */
[----:B------:R-:W-:Y:S01]  /*5340*/  UMOV UR15, 0x10000000 ;  /* 0x10000000000f7882 */ /* 0x000fe20000000000 */
[----:B------:R-:W-:Y:S01]  /*5350*/  @!UP0 UIADD3 UR40, UPT, UPT, UR4, 0x200, URZ ;  /* 0x0000020004288890 */ /* 0x000fe2000fffe0ff */
[----:B------:R-:W-:Y:S01]  /*5360*/  @!P4 IMAD.MOV.U32 R0, RZ, RZ, 0x1000 ;  /* 0x00001000ff00c424 */ /* 0x000fe200078e00ff */
[----:B------:R-:W-:Y:S01]  /*5370*/  UMOV UR44, UR36 ;  /* 0x00000024002c7c82 */ /* 0x000fe20008000000 */
[----:B------:R-:W-:Y:S01]  /*5380*/  @!UP0 UIADD3 UR10, UPT, UPT, UR42, 0x40, URZ ;  /* 0x000000402a0a8890 */ /* 0x000fe2000fffe0ff */
[----:B------:R-:W-:Y:S01]  /*5390*/  @!P4 IADD3 R9, P0, PT, R38, 0x580, RZ ;  /* 0x000005802609c810 */ /* 0x000fe20007f1e0ff */
[----:B------:R-:W-:Y:S01]  /*53a0*/  UMOV UR9, UR41 ;  /* 0x0000002900097c82 */ /* 0x000fe20008000000 */
[----:B------:R-:W-:Y:S01]  /*53b0*/  UMOV UR11, UR43 ;  /* 0x0000002b000b7c82 */ /* 0x000fe20008000000 */
[----:B------:R-:W-:Y:S01]  /*53c0*/  IMAD.U32 R10, RZ, RZ, UR8 ;  /* 0x00000008ff0a7e24 */ /* 0x000fe2000f8e00ff */
[----:B------:R-:W-:Y:S01]  /*53d0*/  @!UP0 UIADD3 UR8, UPT, UPT, UR4, 0xa00, URZ ;  /* 0x00000a0004088890 */ /* 0x000fe2000fffe0ff */
[----:B------:R-:W-:Y:S01]  /*53e0*/  IMAD.U32 R11, RZ, RZ, UR7 ;  /* 0x00000007ff0b7e24 */ /* 0x000fe2000f8e00ff */
[----:B------:R-:W-:Y:S01]  /*53f0*/  VOTEU.ALL UP0, P4 ;  /* 0x0000000000ff7886 */ /* 0x000fe20002000000 */
[----:B------:R-:W-:Y:S01]  /*5400*/  UMOV UR12, UR36 ;  /* 0x00000024000c7c82 */ /* 0x000fe20008000000 */
[----:B------:R-:W-:Y:S01]  /*5410*/  @!P4 R2UR UR16, R10 ;  /* 0x000000000a10c2ca */ /* 0x000fe200000e0000 */
[----:B------:R-:W-:Y:S01]  /*5420*/  UPRMT UR7, UR37, 0x654, UR41 ;  /* 0x0000065425077896 */ /* 0x000fe20008000029 */
[----:B------:R-:W-:Y:S11]  /*5430*/  @!P4 R2UR UR17, R11 ;  /* 0x000000000b11c2ca */ /* 0x000ff600000e0000 */
[----:B------:R-:W-:Y:S02]  /*5440*/  @!UPT UIADD3 URZ, UPT, UPT, URZ, URZ, URZ ;  /* 0x000000fffffff290 */ /* 0x000fe4000fffe0ff */
[----:B------:R2:W-:Y:S01]  /*5450*/  @!UP1 UTMALDG.3D [UR40], [UR16], desc[UR14] ;  /* 0x00000e28100095b4 */ /* 0x0005e20008011000 */
[----:B------:R2:W-:Y:S01]  /*5460*/  @!UP0 UTMALDG.3D [UR8], [UR16], desc[UR14] ;  /* 0x00000e08100085b4 */ /* 0x0005e20008011000 */
[----:B------:R3:W-:Y:S01]  /*5470*/  @!P4 SYNCS.ARRIVE.TRANS64.RED.A0TR RZ, [UR4+0xd0], R0 ;  /* 0x0000d000ffffc9a7 */ /* 0x0007e20008300404 */
[----:B------:R-:W-:Y:S01]  /*5480*/  SYNCS.ARRIVE.TRANS64.RED.A1T0 RZ, [UR7], RZ ;  /* 0x000000ffffff79a7 */ /* 0x000fe20008100407 */
[----:B---3--:R-:W-:Y:S01]  /*5490*/  @!P4 IMAD.X R0, RZ, RZ, R39, P0 ;  /* 0x000000ffff00c224 */ /* 0x008fe200000e0627 */
[----:B------:R-:W3:Y:S02]  /*54a0*/  SYNCS.PHASECHK.TRANS64.TRYWAIT P2, [UR4+0xf8], R12 ;  /* 0x0000f80cff0075a7 */ /* 0x000ee40008041104 */
[----:B--23--:R-:W-:Y:S05]  /*54b0*/  @!P2 BRA `(.L_x_105) ;  /* 0x000000480044a947 */ /* 0x00cfea0003800000 */
.L_x_214:
        /* <DEDUP_REMOVED lines=8> */
[----:B------:R-:W-:Y:S01]  /*5540*/  @!UP0 UIADD3 UR32, UPT, UPT, UR4, 0x1200, URZ ;  /* 0x0000120004208890 */ /* 0x000fe2000fffe0ff */
[----:B------:R-:W-:Y:S01]  /*5550*/  @!P4 IADD3 R21, P0, PT, R38, 0x580, RZ ;  /* 0x000005802615c810 */ /* 0x000fe20007f1e0ff */
[----:B------:R-:W-:Y:S01]  /*5560*/  UMOV UR35, UR43 ;  /* 0x0000002b00237c82 */ /* 0x000fe20008000000 */
[----:B------:R-:W-:Y:S02]  /*5570*/  @!UP0 UIADD3 UR10, UPT, UPT, UR42, 0x50, URZ ;  /* 0x000000502a0a8890 */ /* 0x000fe4000fffe0ff */
[----:B------:R-:W-:Y:S01]  /*5580*/  IMAD.U32 R10, RZ, RZ, UR8 ;  /* 0x00000008ff0a7e24 */ /* 0x000fe2000f8e00ff */
[----:B------:R-:W-:Y:S01]  /*5590*/  @!UP0 UIADD3 UR8, UPT, UPT, UR4, 0x1a00, URZ ;  /* 0x00001a0004088890 */ /* 0x000fe2000fffe0ff */
[----:B------:R-:W-:Y:S01]  /*55a0*/  IMAD.U32 R11, RZ, RZ, UR7 ;  /* 0x00000007ff0b7e24 */ /* 0x000fe2000f8e00ff */
[----:B------:R-:W-:Y:S01]  /*55b0*/  VOTEU.ALL UP0, P4 ;  /* 0x0000000000ff7886 */ /* 0x000fe20002000000 */
[----:B------:R-:W-:Y:S01]  /*55c0*/  UMOV UR9, UR33 ;  /* 0x0000002100097c82 */ /* 0x000fe20008000000 */
[----:B------:R-:W-:Y:S01]  /*55d0*/  @!P4 R2UR UR16, R10 ;  /* 0x000000000a10c2ca */ /* 0x000fe200000e0000 */
[----:B------:R-:W-:Y:S01]  /*55e0*/  UMOV UR11, UR43 ;  /* 0x0000002b000b7c82 */ /* 0x000fe20008000000 */
[----:B------:R-:W-:Y:S01]  /*55f0*/  @!P4 R2UR UR17, R11 ;  /* 0x000000000b11c2ca */ /* 0x000fe200000e0000 */
[----:B------:R-:W-:Y:S01]  /*5600*/  UMOV UR12, UR36 ;  /* 0x00000024000c7c82 */ /* 0x000fe20008000000 */
[----:B------:R-:W-:Y:S01]  /*5610*/  UPRMT UR7, UR37, 0x654, UR33 ;  /* 0x0000065425077896 */ /* 0x000fe20008000021 */
[----:B------:R-:W-:Y:S10]  /*5620*/  @!P4 IMAD.X R20, RZ, RZ, R39, P0 ;  /* 0x000000ffff14c224 */ /* 0x000ff400000e0627 */
[----:B------:R2:W-:Y:S01]  /*5630*/  @!UP1 UTMALDG.3D [UR32], [UR16], desc[UR14] ;  /* 0x00000e20100095b4 */ /* 0x0005e20008011000 */
[----:B------:R2:W-:Y:S01]  /*5640*/  @!UP0 UTMALDG.3D [UR8], [UR16], desc[UR14] ;  /* 0x00000e08100085b4 */ /* 0x0005e20008011000 */
[----:B------:R2:W-:Y:S01]  /*5650*/  @!P4 SYNCS.ARRIVE.TRANS64.RED.A0TR RZ, [UR4+0xd8], R0 ;  /* 0x0000d800ffffc9a7 */ /* 0x0005e20008300404 */
[----:B------:R-:W-:Y:S01]  /*5660*/  SYNCS.ARRIVE.TRANS64.RED.A1T0 RZ, [UR7], RZ ;  /* 0x000000ffffff79a7 */ /* 0x000fe20008100407 */
[----:B------:R-:W3:Y:S02]  /*5670*/  SYNCS.PHASECHK.TRANS64.TRYWAIT P2, [UR4+0x100], R12 ;  /* 0x0001000cff0075a7 */ /* 0x000ee40008041104 */
[----:B--23--:R-:W-:Y:S05]  /*5680*/  @!P2 BRA `(.L_x_106) ;  /* 0x0000004400e8a947 */ /* 0x00cfea0003800000 */
.L_x_216:
[----:B------:R-:W2:Y:S01]  /*5690*/  LDC.64 R14, c[0x0][0xb10] ;  /* 0x0002c400ff0e7b82 */ /* 0x000ea20000000a00 */
[----:B------:R-:W-:Y:S01]  /*56a0*/  @!P4 R2UR UR8, R21 ;  /* 0x000000001508c2ca */ /* 0x000fe200000e0000 */
[----:B------:R-:W-:Y:S01]  /*56b0*/  VOTEU.ALL UP0, P4 ;  /* 0x0000000000ff7886 */ /* 0x000fe20002000000 */
[----:B------:R-:W-:Y:S01]  /*56c0*/  @!P4 R2UR UR7, R20 ;  /* 0x000000001407c2ca */ /* 0x000fe200000e0000 */
[----:B------:R-:W-:Y:S01]  /*56d0*/  VOTEU.ALL UP1, P4 ;  /* 0x0000000000ff7886 */ /* 0x000fe20002020000 */
[----:B------:R-:W-:Y:S03]  /*56e0*/  UMOV UR14, 0x0 ;  /* 0x00000000000e7882 */ /* 0x000fe60000000000 */
[----:B------:R-:W3:Y:S01]  /*56f0*/  LDC.64 R10, c[0x0][0xb18] ;  /* 0x0002c600ff0a7b82 */ /* 0x000ee20000000a00 */
[----:B------:R-:W-:Y:S01]  /*5700*/  @!UP0 UIADD3 UR26, UPT, UPT, UR42, 0x20, URZ ;  /* 0x000000202a1a8890 */ /* 0x000fe2000fffe0ff */
[----:B------:R-:W-:Y:S01]  /*5710*/  @P3 SHF.R.U32.HI R33, RZ, 0x10, R29 ;  /* 0x00000010ff213819 */ /* 0x000fe2000001161d */
[----:B------:R-:W-:Y:S01]  /*5720*/  @!UP0 UIADD3 UR24, UPT, UPT, UR4, 0x2200, URZ ;  /* 0x0000220004188890 */ /* 0x000fe2000fffe0ff */
[----:B------:R-:W-:Y:S01]  /*5730*/  VIADD R36, R36, 0x1 ;  /* 0x0000000124247836 */ /* 0x000fe20000000000 */
[----:B------:R-:W-:Y:S03]  /*5740*/  UMOV UR15, 0x10000000 ;  /* 0x10000000000f7882 */ /* 0x000fe60000000000 */
[----:B------:R-:W4:Y:S01]  /*5750*/  @!P1 LDC R0, c[0x0][0xb20] ;  /* 0x0002c800ff009b82 */ /* 0x000f220000000800 */
[----:B------:R-:W-:Y:S01]  /*5760*/  UMOV UR27, UR43 ;  /* 0x0000002b001b7c82 */ /* 0x000fe20008000000 */
[----:B------:R-:W-:Y:S01]  /*5770*/  IMAD.U32 R20, RZ, RZ, UR8 ;  /* 0x00000008ff147e24 */ /* 0x000fe2000f8e00ff */
[----:B------:R-:W-:Y:S05]  /*5780*/  UMOV UR28, UR36 ;  /* 0x00000024001c7c82 */ /* 0x000fea0008000000 */
[----:B-1----:R-:W1:Y:S01]  /*5790*/  @!P1 LDC R3, c[0x0][0xb0c] ;  /* 0x0002c300ff039b82 */ /* 0x002e620000000800 */
[----:B------:R-:W-:Y:S01]  /*57a0*/  IMAD.U32 R21, RZ, RZ, UR7 ;  /* 0x00000007ff157e24 */ /* 0x000fe2000f8e00ff */
[----:B------:R-:W-:Y:S01]  /*57b0*/  @!UP0 UIADD3 UR10, UPT, UPT, UR42, 0x60, URZ ;  /* 0x000000602a0a8890 */ /* 0x000fe2000fffe0ff */
[----:B------:R-:W-:Y:S01]  /*57c0*/  @!P4 R2UR UR16, R20 ;  /* 0x000000001410c2ca */ /* 0x000fe200000e0000 */
[----:B------:R-:W-:Y:S01]  /*57d0*/  @!UP0 UIADD3 UR8, UPT, UPT, UR4, 0x2a00, URZ ;  /* 0x00002a0004088890 */ /* 0x000fe2000fffe0ff */
[----:B------:R-:W-:Y:S01]  /*57e0*/  @!P4 IMAD.MOV.U32 R20, RZ, RZ, 0x1000 ;  /* 0x00001000ff14c424 */ /* 0x000fe200078e00ff */
[----:B------:R-:W-:Y:S01]  /*57f0*/  @!P4 R2UR UR17, R21 ;  /* 0x000000001511c2ca */ /* 0x000fe200000e0000 */
[----:B------:R-:W-:Y:S01]  /*5800*/  VOTEU.ALL UP0, P4 ;  /* 0x0000000000ff7886 */ /* 0x000fe20002000000 */
[----:B------:R-:W-:Y:S01]  /*5810*/  UMOV UR9, UR25 ;  /* 0x0000001900097c82 */ /* 0x000fe20008000000 */
[----:B------:R-:W-:Y:S01]  /*5820*/  UMOV UR11, UR43 ;  /* 0x0000002b000b7c82 */ /* 0x000fe20008000000 */
[----:B------:R-:W-:Y:S01]  /*5830*/  UMOV UR12, UR36 ;  /* 0x00000024000c7c82 */ /* 0x000fe20008000000 */
[----:B------:R-:W-:Y:S08]  /*5840*/  UPRMT UR7, UR37, 0x654, UR25 ;  /* 0x0000065425077896 */ /* 0x000ff00008000019 */
[----:B------:R1:W-:Y:S02]  /*5850*/  @!UP1 UTMALDG.3D [UR24], [UR16], desc[UR14] ;  /* 0x00000e18100095b4 */ /* 0x0003e40008011000 */
[----:B-1----:R-:W-:Y:S01]  /*5860*/  @!P1 ISETP.NE.AND P2, PT, R3, 0x1, PT ;  /* 0x000000010300980c */ /* 0x002fe20003f45270 */
[C---:B--2---:R-:W-:Y:S01]  /*5870*/  @!P1 IMAD.HI.U32 R14, R13.reuse, R14, RZ ;  /* 0x0000000e0d0e9227 */ /* 0x044fe200078e00ff */
[----:B---3--:R-:W-:Y:S01]  /*5880*/  @!P1 ISETP.NE.AND P0, PT, R10, 0x1, PT ;  /* 0x000000010a00980c */ /* 0x008fe20003f05270 */
[----:B------:R1:W-:Y:S01]  /*5890*/  @!UP0 UTMALDG.3D [UR8], [UR16], desc[UR14] ;  /* 0x00000e08100085b4 */ /* 0x0003e20008011000 */
[----:B------:R1:W-:Y:S01]  /*58a0*/  @!P4 SYNCS.ARRIVE.TRANS64.RED.A0TR RZ, [UR4+0xe0], R20 ;  /* 0x0000e014ffffc9a7 */ /* 0x0003e20008300404 */
[C---:B------:R-:W-:Y:S01]  /*58b0*/  @!P1 IMAD.HI.U32 R11, R8.reuse, R11, RZ ;  /* 0x0000000b080b9227 */ /* 0x040fe200078e00ff */
[----:B------:R-:W-:Y:S04]  /*58c0*/  @!P1 SHF.R.U32.HI R14, RZ, R15, R14 ;  /* 0x0000000fff0e9219 */ /* 0x000fe8000001160e */
[----:B----4-:R-:W-:Y:S02]  /*58d0*/  @!P1 SHF.R.U32.HI R9, RZ, R0, R11 ;  /* 0x00000000ff099219 */ /* 0x010fe4000001160b */
[----:B------:R-:W-:Y:S02]  /*58e0*/  @!P1 SEL R14, R13, R14, !P2 ;  /* 0x0000000e0d0e9207 */ /* 0x000fe40005000000 */
[----:B------:R-:W-:Y:S05]  /*58f0*/  @!P1 SEL R9, R8, R9, !P0 ;  /* 0x0000000908099207 */ /* 0x000fea0004000000 */
[----:B------:R-:W-:Y:S01]  /*5900*/  @!P1 IMAD.IADD R0, R9, 0x1, -R14 ;  /* 0x0000000109009824 */ /* 0x000fe200078e0a0e */
[----:B------:R-:W-:Y:S01]  /*5910*/  SYNCS.ARRIVE.TRANS64.RED.A1T0 RZ, [UR7], RZ ;  /* 0x000000ffffff79a7 */ /* 0x000fe20008100407 */
[----:B------:R-:W-:Y:S02]  /*5920*/  @!P1 IMAD.IADD R9, R14, 0x1, -R9 ;  /* 0x000000010e099824 */ /* 0x000fe400078e0a09 */
[----:B------:R-:W-:Y:S02]  /*5930*/  @!P1 IMAD R13, R0, R3, R13 ;  /* 0x00000003000d9224 */ /* 0x000fe400078e020d */
[----:B------:R-:W-:Y:S01]  /*5940*/  @!P1 IMAD R8, R9, R10, R8 ;  /* 0x0000000a09089224 */ /* 0x000fe200078e0208 */
[----:B------:R-:W2:Y:S02]  /*5950*/  SYNCS.PHASECHK.TRANS64.TRYWAIT P5, [UR4+0x108], R12 ;  /* 0x0001080cff0075a7 */ /* 0x000ea400080a1104 */
[----:B-12---:R-:W-:Y:S05]  /*5960*/  @!P5 BRA `(.L_x_107) ;  /* 0x000000440048d947 */ /* 0x006fea0003800000 */
.L_x_218:
[----:B-1----:R-:W-:Y:S01]  /*5970*/  @!P4 IADD3 R3, P0, PT, R38, 0x580, RZ ;  /* 0x000005802603c810 */ /* 0x002fe20007f1e0ff */
[----:B------:R-:W-:Y:S01]  /*5980*/  VOTEU.ALL UP0, P4 ;  /* 0x0000000000ff7886 */ /* 0x000fe20002000000 */
[----:B------:R-:W-:Y:S01]  /*5990*/  VOTEU.ALL UP1, P4 ;  /* 0x0000000000ff7886 */ /* 0x000fe20002020000 */
[----:B------:R-:W-:Y:S01]  /*59a0*/  UMOV UR14, 0x0 ;  /* 0x00000000000e7882 */ /* 0x000fe20000000000 */
[----:B------:R-:W-:Y:S01]  /*59b0*/  @!P4 R2UR UR8, R3 ;  /* 0x000000000308c2ca */ /* 0x000fe200000e0000 */
[----:B------:R-:W-:Y:S01]  /*59c0*/  @!P4 IMAD.X R0, RZ, RZ, R39, P0 ;  /* 0x000000ffff00c224 */ /* 0x000fe200000e0627 */
[----:B------:R-:W-:Y:S01]  /*59d0*/  @!UP0 UIADD3 UR17, UPT, UPT, UR4, 0xe8, URZ ;  /* 0x000000e804118890 */ /* 0x000fe2000fffe0ff */
[----:B------:R-:W-:Y:S01]  /*59e0*/  ISETP.NE.AND P0, PT, R36, 0x2, PT ;  /* 0x000000022400780c */ /* 0x000fe20003f05270 */
[----:B------:R-:W-:Y:S01]  /*59f0*/  @!UP0 UIADD3 UR18, UPT, UPT, UR42, 0x30, URZ ;  /* 0x000000302a128890 */ /* 0x000fe2000fffe0ff */
[----:B------:R-:W-:Y:S01]  /*5a00*/  LOP3.LUT R37, R37, 0x1, RZ, 0x3c, !PT ;  /* 0x0000000125257812 */ /* 0x000fe200078e3cff */
[----:B------:R-:W-:Y:S01]  /*5a10*/  @!UP0 UIADD3 UR16, UPT, UPT, UR4, 0x3200, URZ ;  /* 0x0000320004108890 */ /* 0x000fe2000fffe0ff */
[----:B------:R-:W-:Y:S01]  /*5a20*/  @!P4 R2UR UR7, R0 ;  /* 0x000000000007c2ca */ /* 0x000fe200000e0000 */
[----:B------:R-:W-:Y:S01]  /*5a30*/  UMOV UR15, 0x10000000 ;  /* 0x10000000000f7882 */ /* 0x000fe20000000000 */
[----:B------:R-:W-:Y:S01]  /*5a40*/  UMOV UR19, UR43 ;  /* 0x0000002b00137c82 */ /* 0x000fe20008000000 */
[----:B------:R-:W-:Y:S01]  /*5a50*/  UMOV UR20, UR36 ;  /* 0x0000002400147c82 */ /* 0x000fe20008000000 */
[----:B------:R-:W-:Y:S01]  /*5a60*/  @!UP0 UIADD3 UR10, UPT, UPT, UR42, 0x70, URZ ;  /* 0x000000702a0a8890 */ /* 0x000fe2000fffe0ff */
[----:B------:R-:W-:Y:S01]  /*5a70*/  SEL R3, RZ, 0x1, P0 ;  /* 0x00000001ff037807 */ /* 0x000fe20000000000 */
[----:B------:R-:W-:Y:S01]  /*5a80*/  IMAD.U32 R10, RZ, RZ, UR8 ;  /* 0x00000008ff0a7e24 */ /* 0x000fe2000f8e00ff */
[----:B------:R-:W-:Y:S01]  /*5a90*/  @!UP0 UIADD3 UR8, UPT, UPT, UR4, 0x3a00, URZ ;  /* 0x00003a0004088890 */ /* 0x000fe2000fffe0ff */
[----:B------:R-:W-:Y:S01]  /*5aa0*/  IMAD.IADD R20, R8, 0x1, R62 ;  /* 0x0000000108147824 */ /* 0x000fe200078e023e */
[----:B------:R-:W-:Y:S01]  /*5ab0*/  VOTEU.ALL UP0, P4 ;  /* 0x0000000000ff7886 */ /* 0x000fe20002000000 */
[----:B------:R-:W-:Y:S01]  /*5ac0*/  UMOV UR11, UR43 ;  /* 0x0000002b000b7c82 */ /* 0x000fe20008000000 */
[----:B------:R-:W-:Y:S01]  /*5ad0*/  @!P4 R2UR UR22, R10 ;  /* 0x000000000a16c2ca */ /* 0x000fe200000e0000 */
[----:B------:R-:W-:Y:S01]  /*5ae0*/  UMOV UR12, UR36 ;  /* 0x00000024000c7c82 */ /* 0x000fe20008000000 */
[----:B------:R-:W-:Y:S01]  /*5af0*/  IMAD.U32 R11, RZ, RZ, UR7 ;  /* 0x00000007ff0b7e24 */ /* 0x000fe2000f8e00ff */
[----:B------:R-:W-:Y:S01]  /*5b00*/  UMOV UR9, UR17 ;  /* 0x0000001100097c82 */ /* 0x000fe20008000000 */
[----:B------:R-:W-:Y:S01]  /*5b10*/  @P3 R2UR UR36, R33 ;  /* 0x00000000212432ca */ /* 0x000fe200000e0000 */
[----:B------:R-:W-:Y:S01]  /*5b20*/  IMAD.IADD R21, R13, 0x1, R64 ;  /* 0x000000010d157824 */ /* 0x000fe200078e0240 */
[----:B------:R-:W-:Y:S02]  /*5b30*/  LOP3.LUT R34, R34, R3, RZ, 0x3c, !PT ;  /* 0x0000000322227212 */ /* 0x000fe400078e3cff */
[----:B------:R-:W-:Y:S02]  /*5b40*/  @!P4 R2UR UR23, R11 ;  /* 0x000000000b17c2ca */ /* 0x000fe400000e0000 */
[----:B------:R-:W-:Y:S11]  /*5b50*/  SEL R36, R36, RZ, P0 ;  /* 0x000000ff24247207 */ /* 0x000ff60000000000 */
[----:B------:R2:W-:Y:S01]  /*5b60*/  @!UP1 UTMALDG.3D [UR16], [UR22], desc[UR14] ;  /* 0x00000e10160095b4 */ /* 0x0005e20008011000 */
[----:B------:R2:W-:Y:S01]  /*5b70*/  @!UP0 UTMALDG.3D [UR8], [UR22], desc[UR14] ;  /* 0x00000e08160085b4 */ /* 0x0005e20008011000 */
[----:B------:R2:W-:Y:S01]  /*5b80*/  @!P4 SYNCS.ARRIVE.TRANS64.RED.A0TR RZ, [UR4+0xe8], R27 ;  /* 0x0000e81bffffc9a7 */ /* 0x0005e20008300404 */
[----:B------:R-:W-:Y:S01]  /*5b90*/  UPLOP3.LUT UP0, UPT, UPT, UPT, UPT, 0x80, 0x8 ;  /* 0x000000000008789c */ /* 0x000fe20003f0f070 */
[----:B------:R-:W-:Y:S01]  /*5ba0*/  SYNCS.ARRIVE.TRANS64.RED.A1T0 RZ, [UR5], RZ ;  /* 0x000000ffffff79a7 */ /* 0x000fe20008100405 */
[----:B------:R-:W-:Y:S09]  /*5bb0*/  @P3 BRA `(.L_x_108) ;  /* 0xfffffff0002c3947 */ /* 0x000ff2000383ffff */
[----:B------:R-:W-:-:S04]  /*5bc0*/  SHF.L.U32 R3, R37, 0x1f, RZ ;  /* 0x0000001f25037819 */ /* 0x000fc800000006ff */
[----:B------:R-:W1:Y:S02]  /*5bd0*/  SYNCS.PHASECHK.TRANS64.TRYWAIT P0, [UR4+0xf0], R3 ;  /* 0x0000f003ff0075a7 */ /* 0x000e640008001104 */
[----:B-1----:R-:W-:Y:S05]  /*5be0*/  @!P0 BRA `(.L_x_109) ;  /* 0x0000004000c08947 */ /* 0x002fea0003800000 */
.L_x_220:
[----:B------:R-:W3:Y:S02]  /*5bf0*/  SYNCS.PHASECHK.TRANS64.TRYWAIT P0, [UR4+0xf8], R3 ;  /* 0x0000f803ff0075a7 */ /* 0x000ee40008001104 */
[----:B---3--:R-:W-:Y:S05]  /*5c00*/  @!P0 BRA `(.L_x_110) ;  /* 0x0000004000d08947 */ /* 0x008fea0003800000 */
.L_x_222:
[----:B------:R-:W3:Y:S02]  /*5c10*/  SYNCS.PHASECHK.TRANS64.TRYWAIT P0, [UR4+0x100], R3 ;  /* 0x00010003ff0075a7 */ /* 0x000ee40008001104 */
[----:B---3--:R-:W-:Y:S05]  /*5c20*/  @!P0 BRA `(.L_x_111) ;  /* 0x0000004000e08947 */ /* 0x008fea0003800000 */
.L_x_224:
[----:B-1----:R-:W-:-:S07]  /*5c30*/  MOV R0, UR4 ;  /* 0x0000000400007c02 */ /* 0x002fce0008000f00 */
.L_x_112:
[----:B-1----:R-:W-:-:S04]  /*5c40*/  SHF.L.U32 R3, R37, 0x1f, RZ ;  /* 0x0000001f25037819 */ /* 0x002fc800000006ff */
[----:B------:R1:W3:Y:S03]  /*5c50*/  SYNCS.PHASECHK.TRANS64.TRYWAIT P0, [R0+URZ+0x108], R3 ;  /* 0x00010803000075a7 */ /* 0x0002e600080011ff */
[----:B---3--:R-:W-:Y:S05]  /*5c60*/  @!P0 NANOSLEEP.SYNCS 0x989680 ;  /* 0x009896800000895d */ /* 0x008fea0003900000 */
[----:B------:R-:W3:Y:S02]  /*5c70*/  @!P0 SYNCS.PHASECHK.TRANS64 P0, [R0+URZ+0x108], R3 ;  /* 0x00010803000085a7 */ /* 0x000ee400080010ff */
[----:B--23--:R-:W-:Y:S05]  /*5c80*/  @P0 EXIT ;  /* 0x000000000000094d */ /* 0x00cfea0003800000 */
[----:B------:R-:W-:Y:S05]  /*5c90*/  BRA `(.L_x_112) ;  /* 0xfffffffc00e87947 */ /* 0x000fea000383ffff */
.L_x_97:
[----:B------:R-:W-:-:S06]  /*5ca0*/  UISETP.GE.AND UP0, UPT, UR10, 0x4, UPT ;  /* 0x000000040a00788c */ /* 0x000fcc000bf06270 */
[----:B------:R-:W-:-:S13]  /*5cb0*/  PLOP3.LUT P0, PT, PT, PT, UP0, 0x80, 0x8 ;  /* 0x000000000008781c */ /* 0x000fda0003f0f008 */
[----:B------:R-:W-:Y:S05]  /*5cc0*/  @!P0 EXIT ;  /* 0x000000000000894d */ /* 0x000fea0003800000 */
[----:B------:R-:W-:Y:S01]  /*5cd0*/  BAR.SYNC.DEFER_BLOCKING 0x6, 0xa0 ;  /* 0x0182800000007b1d */ /* 0x000fe20000010000 */
[----:B------:R-:W-:Y:S02]  /*5ce0*/  IMAD.SHL.U32 R4, R70, 0x200000, RZ ;  /* 0x0020000046047824 */ /* 0x000fe400078e00ff */
[----:B------:R-:W-:Y:S02]  /*5cf0*/  HFMA2 R75, -RZ, RZ, 0, 5.9604644775390625e-08 ;  /* 0x00000001ff4b7431 */ /* 0x000fe400000001ff */
[C---:B------:R-:W-:Y:S01]  /*5d00*/  IMAD.SHL.U32 R69, R76.reuse, 0x10, RZ ;  /* 0x000000104c457824 */ /* 0x040fe200078e00ff */
[----:B------:R-:W-:Y:S01]  /*5d10*/  MOV R73, RZ ;  /* 0x000000ff00497202 */ /* 0x000fe20000000f00 */
[----:B------:R-:W-:Y:S01]  /*5d20*/  IMAD.U32 R33, R76, 0x10000, RZ ;  /* 0x000100004c217824 */ /* 0x000fe200078e00ff */
[----:B------:R-:W-:Y:S01]  /*5d30*/  UMOV UR44, 0x400 ;  /* 0x00000400002c7882 */ /* 0x000fe20000000000 */
[----:B------:R-:W1:Y:S01]  /*5d40*/  LDC R67, c[0x0][0x370] ;  /* 0x0000dc00ff437b82 */ /* 0x000e620000000800 */
[----:B------:R-:W-:Y:S01]  /*5d50*/  ULEA UR44, UR37, UR44, 0x18 ;  /* 0x0000002c252c7291 */ /* 0x000fe2000f8ec0ff */
[----:B------:R-:W-:Y:S01]  /*5d60*/  LOP3.LUT R4, R4, 0x200000, RZ, 0xc0, !PT ;  /* 0x0020000004047812 */ /* 0x000fe200078ec0ff */
[----:B------:R-:W-:Y:S01]  /*5d70*/  IMAD.SHL.U32 R68, R76, 0x2, RZ ;  /* 0x000000024c447824 */ /* 0x000fe200078e00ff */
[C---:B------:R-:W-:Y:S01]  /*5d80*/  LOP3.LUT R5, R69.reuse, 0x40, RZ, 0xc0, !PT ;  /* 0x0000004045057812 */ /* 0x040fe200078ec0ff */
[----:B------:R-:W-:Y:S01]  /*5d90*/  IMAD.SHL.U32 R3, R70, 0x200, RZ ;  /* 0x0000020046037824 */ /* 0x000fe200078e00ff */
[----:B------:R-:W-:Y:S01]  /*5da0*/  LOP3.LUT R2, R69, 0x5b0, RZ, 0xc0, !PT ;  /* 0x000005b045027812 */ /* 0x000fe200078ec0ff */
[----:B------:R-:W-:Y:S01]  /*5db0*/  UIADD3 UR4, UPT, UPT, UR44, 0x200, URZ ;  /* 0x000002002c047890 */ /* 0x000fe2000fffe0ff */
[----:B------:R-:W2:Y:S01]  /*5dc0*/  LDC R28, c[0x0][0xb0c] ;  /* 0x0002c300ff1c7b82 */ /* 0x000ea20000000800 */
[----:B------:R-:W-:Y:S01]  /*5dd0*/  LOP3.LUT R33, R4, 0x400000, R33, 0xf8, !PT ;  /* 0x0040000004217812 */ /* 0x000fe200078ef821 */
[----:B------:R-:W-:Y:S01]  /*5de0*/  IMAD.MOV.U32 R30, RZ, RZ, RZ ;  /* 0x000000ffff1e7224 */ /* 0x000fe200078e00ff */
[----:B------:R-:W-:Y:S01]  /*5df0*/  LOP3.LUT R68, R5, 0x8, R68, 0xf8, !PT ;  /* 0x0000000805447812 */ /* 0x000fe200078ef844 */
[----:B------:R-:W-:Y:S01]  /*5e00*/  IMAD.MOV.U32 R74, RZ, RZ, RZ ;  /* 0x000000ffff4a7224 */ /* 0x000fe200078e00ff */
[----:B------:R-:W-:Y:S01]  /*5e10*/  LOP3.LUT R3, R2, 0x200, R3, 0xf8, !PT ;  /* 0x0000020002037812 */ /* 0x000fe200078ef803 */
[----:B------:R-:W-:Y:S01]  /*5e20*/  IMAD.MOV.U32 R80, RZ, RZ, RZ ;  /* 0x000000ffff507224 */ /* 0x000fe200078e00ff */
[----:B------:R-:W-:Y:S01]  /*5e30*/  LOP3.LUT P0, RZ, R69, 0x40, RZ, 0xc0, !PT ;  /* 0x0000004045ff7812 */ /* 0x000fe2000780c0ff */
[----:B------:R-:W3:Y:S01]  /*5e40*/  LDC R65, c[0x0][0xb20] ;  /* 0x0002c800ff417b82 */ /* 0x000ee20000000800 */
[----:B------:R-:W4:Y:S01]  /*5e50*/  LDS R0, [UR44+0x1d0] ;  /* 0x0001d02cff007984 */ /* 0x000f220008000800 */
[----:B------:R-:W-:Y:S01]  /*5e60*/  LOP3.LUT R68, R3, R68, RZ, 0xfc, !PT ;  /* 0x0000004403447212 */ /* 0x000fe200078efcff */
[----:B------:R-:W-:Y:S01]  /*5e70*/  IMAD.U32 R71, RZ, RZ, UR4 ;  /* 0x00000004ff477e24 */ /* 0x000fe2000f8e00ff */
[----:B------:R-:W-:Y:S01]  /*5e80*/  LOP3.LUT R76, R76, 0x60, RZ, 0xc0, !PT ;  /* 0x000000604c4c7812 */ /* 0x000fe200078ec0ff */
[----:B------:R-:W1:Y:S03]  /*5e90*/  LDCU.64 UR50, c[0x0][0x348] ;  /* 0x00006900ff3277ac */ /* 0x000e660008000a00 */
[----:B------:R-:W1:Y:S01]  /*5ea0*/  LDC R27, c[0x0][0xb30] ;  /* 0x0002cc00ff1b7b82 */ /* 0x000e620000000800 */
[----:B------:R-:W1:Y:S01]  /*5eb0*/  LDCU.64 UR38, c[0x0][0x888] ;  /* 0x00011100ff2677ac */ /* 0x000e620008000a00 */
[----:B------:R-:W-:Y:S01]  /*5ec0*/  UMOV UR45, URZ ;  /* 0x000000ff002d7c82 */ /* 0x000fe20008000000 */
[----:B------:R-:W-:-:S05]  /*5ed0*/  UMOV UR48, URZ ;  /* 0x000000ff00307c82 */ /* 0x000fca0008000000 */
[----:B------:R-:W1:Y:S08]  /*5ee0*/  LDC.64 R56, c[0x0][0x888] ;  /* 0x00022200ff387b82 */ /* 0x000e700000000a00 */
[----:B------:R-:W1:Y:S08]  /*5ef0*/  LDC.64 R60, c[0x0][0xb10] ;  /* 0x0002c400ff3c7b82 */ /* 0x000e700000000a00 */
[----:B------:R-:W1:Y:S08]  /*5f00*/  LDC.64 R24, c[0x0][0xb18] ;  /* 0x0002c600ff187b82 */ /* 0x000e700000000a00 */
[----:B------:R-:W1:Y:S01]  /*5f10*/  LDC.64 R22, c[0x0][0xb28] ;  /* 0x0002ca00ff167b82 */ /* 0x000e620000000a00 */
[----:B----4-:R-:W-:Y:S01]  /*5f20*/  IMAD.IADD R33, R0, 0x1, R33 ;  /* 0x0000000100217824 */ /* 0x010fe200078e0221 */
[----:B------:R-:W-:-:S06]  /*5f30*/  P2R R0, PR, RZ, 0x1 ;  /* 0x00000001ff007803 */ /* 0x000fcc0000000000 */
[----:B------:R-:W4:Y:S08]  /*5f40*/  LDC.64 R58, c[0x0][0x890] ;  /* 0x00022400ff3a7b82 */ /* 0x000f300000000a00 */
[----:B------:R-:W1:Y:S08]  /*5f50*/  LDC.64 R54, c[0x0][0x8b0] ;  /* 0x00022c00ff367b82 */ /* 0x000e700000000a00 */
[----:B------:R-:W1:Y:S08]  /*5f60*/  LDC.64 R52, c[0x0][0x8a8] ;  /* 0x00022a00ff347b82 */ /* 0x000e700000000a00 */
[----:B--23--:R-:W1:Y:S02]  /*5f70*/  LDC R66, c[0x0][0x374] ;  /* 0x0000dd00ff427b82 */ /* 0x00ce640000000800 */
.L_x_156:
[C---:B------:R-:W-:Y:S02]  /*5f80*/  LEA R0, R80.reuse, UR44, 0x3 ;  /* 0x0000002c50007c11 */ /* 0x040fe4000f8e18ff */
[----:B------:R-:W-:Y:S02]  /*5f90*/  SHF.L.U32 R3, R73, 0x1f, RZ ;  /* 0x0000001f49037819 */ /* 0x000fe400000006ff */
[----:B------:R-:W-:Y:S02]  /*5fa0*/  LEA R16, R80, UR44, 0x4 ;  /* 0x0000002c50107c11 */ /* 0x000fe4000f8e20ff */
[----:B--2---:R-:W2:Y:S02]  /*5fb0*/  SYNCS.PHASECHK.TRANS64.TRYWAIT P0, [R0+URZ+0x120], R3 ;  /* 0x00012003000075a7 */ /* 0x004ea400080011ff */
[----:B--2---:R-:W-:Y:S05]  /*5fc0*/  @!P0 BRA `(.L_x_113) ;  /* 0x0000004000108947 */ /* 0x004fea0003800000 */
.L_x_225:
[----:B------:R-:W3:Y:S01]  /*5fd0*/  LDC.64 R12, c[0x0][0xb10] ;  /* 0x0002c400ff0c7b82 */ /* 0x000ee20000000a00 */
[----:B------:R-:W4:Y:S01]  /*5fe0*/  LDS.128 R16, [R16+0x1b0] ;  /* 0x0001b00010107984 */ /* 0x000f220000000c00 */
[----:B-1----:R-:W-:Y:S01]  /*5ff0*/  ISETP.NE.AND P1, PT, R27, 0x1, PT ;  /* 0x000000011b00780c */ /* 0x002fe20003f25270 */
[----:B--2---:R-:W-:Y:S01]  /*6000*/  VIADD R0, R0, 0x130 ;  /* 0x0000013000007836 */ /* 0x004fe20000000000 */
[----:B------:R-:W-:Y:S04]  /*6010*/  ISETP.GE.AND P0, PT, R26, 0x1, PT ;  /* 0x000000011a00780c */ /* 0x000fe80003f06270 */
[----:B------:R-:W1:Y:S01]  /*6020*/  LDC.64 R10, c[0x0][0xb18] ;  /* 0x0002c600ff0a7b82 */ /* 0x000e620000000a00 */
[----:B------:R-:W-:Y:S01]  /*6030*/  PRMT R0, RZ, 0x654, R0 ;  /* 0x00000654ff007816 */ /* 0x000fe20000000000 */
[----:B------:R-:W-:Y:S01]  /*6040*/  @!PT LDS RZ, [RZ] ;  /* 0x00000000fffff984 */ /* 0x000fe20000000800 */
[----:B------:R-:W-:Y:S01]  /*6050*/  @!PT LDS RZ, [RZ] ;  /* 0x00000000fffff984 */ /* 0x000fe20000000800 */
[----:B------:R-:W-:Y:S01]  /*6060*/  @!PT LDS RZ, [RZ] ;  /* 0x00000000fffff984 */ /* 0x000fe20000000800 */
[----:B------:R-:W-:Y:S01]  /*6070*/  @!PT LDS RZ, [RZ] ;  /* 0x00000000fffff984 */ /* 0x000fe20000000800 */
[----:B------:R2:W-:Y:S06]  /*6080*/  MEMBAR.ALL.CTA ;  /* 0x0000000000007992 */ /* 0x0005ec0000008000 */
[----:B--2---:R-:W2:Y:S01]  /*6090*/  FENCE.VIEW.ASYNC.S ;  /* 0x00000000000073c6 */ /* 0x004ea20000000000 */
[----:B------:R-:W1:Y:S08]  /*60a0*/  @!P1 LDC R14, c[0x0][0xb20] ;  /* 0x0002c800ff0e9b82 */ /* 0x000e700000000800 */
[----:B------:R-:W1:Y:S01]  /*60b0*/  @!P1 LDC R9, c[0x0][0xb0c] ;  /* 0x0002c300ff099b82 */ /* 0x000e620000000800 */
[----:B--2---:R2:W-:Y:S01]  /*60c0*/  SYNCS.ARRIVE.TRANS64.RED.A1T0 RZ, [R0+URZ], RZ ;  /* 0x000000ff00ff79a7 */ /* 0x0045e200081004ff */
[----:B----4-:R-:W-:Y:S04]  /*60d0*/  LOP3.LUT P4, RZ, R18, 0x1, RZ, 0xc0, !PT ;  /* 0x0000000112ff7812 */ /* 0x010fe8000788c0ff */
[----:B------:R-:W-:Y:S09]  /*60e0*/  P2R R77, PR, RZ, 0x10 ;  /* 0x00000010ff4d7803 */ /* 0x000ff20000000000 */
[----:B------:R-:W-:Y:S02]  /*60f0*/  @P4 MOV R31, R16 ;  /* 0x00000010001f4202 */ /* 0x000fe40000000f00 */
[----:B------:R-:W-:Y:S01]  /*6100*/  @P4 LOP3.LUT R29, R17, 0xffff, RZ, 0xc0, !PT ;  /* 0x0000ffff111d4812 */ /* 0x000fe200078ec0ff */
[----:B--23--:R-:W-:Y:S06]  /*6110*/  @!P0 BRA `(.L_x_114) ;  /* 0x0000000000a48947 */ /* 0x00cfec0003800000 */
[----:B------:R-:W-:Y:S01]  /*6120*/  IMAD.HI.U32 R36, R66, R25, RZ ;  /* 0x0000001942247227 */ /* 0x000fe200078e00ff */
[----:B------:R-:W-:Y:S02]  /*6130*/  ISETP.NE.AND P0, PT, R24, 0x1, PT ;  /* 0x000000011800780c */ /* 0x000fe40003f05270 */
[----:B------:R-:W-:Y:S01]  /*6140*/  ISETP.NE.AND P2, PT, R26, 0x1, PT ;  /* 0x000000011a00780c */ /* 0x000fe20003f45270 */
[-C--:B------:R-:W-:Y:S01]  /*6150*/  IMAD.HI.U32 R34, R67, R60.reuse, RZ ;  /* 0x0000003c43227227 */ /* 0x080fe200078e00ff */
[----:B------:R-:W-:Y:S02]  /*6160*/  SHF.R.U32.HI R37, RZ, R65, R36 ;  /* 0x00000041ff257219 */ /* 0x000fe40000011624 */
[----:B------:R-:W-:Y:S01]  /*6170*/  ISETP.NE.AND P3, PT, R28, 0x1, PT ;  /* 0x000000011c00780c */ /* 0x000fe20003f65270 */
[----:B------:R-:W-:Y:S01]  /*6180*/  IMAD.HI.U32 R40, R29, R25, RZ ;  /* 0x000000191d287227 */ /* 0x000fe200078e00ff */
[----:B------:R-:W-:Y:S02]  /*6190*/  SHF.R.U32.HI R34, RZ, R61, R34 ;  /* 0x0000003dff227219 */ /* 0x000fe40000011622 */
[----:B------:R-:W-:Y:S01]  /*61a0*/  SEL R3, R66, R37, !P0 ;  /* 0x0000002542037207 */ /* 0x000fe20004000000 */
[----:B------:R-:W-:Y:S01]  /*61b0*/  IMAD.HI.U32 R38, R31, R60, RZ ;  /* 0x0000003c1f267227 */ /* 0x000fe200078e00ff */
[----:B------:R-:W-:Y:S03]  /*61c0*/  SEL R7, R67, R34, !P3 ;  /* 0x0000002243077207 */ /* 0x000fe60005800000 */
[-C--:B------:R-:W-:Y:S01]  /*61d0*/  IMAD.HI.U32 R34, R3, R22.reuse, RZ ;  /* 0x0000001603227227 */ /* 0x080fe200078e00ff */
[----:B------:R-:W-:Y:S03]  /*61e0*/  SHF.R.U32.HI R38, RZ, R61, R38 ;  /* 0x0000003dff267219 */ /* 0x000fe60000011626 */
[----:B------:R-:W-:Y:S01]  /*61f0*/  IMAD.HI.U32 R36, R7, R22, RZ ;  /* 0x0000001607247227 */ /* 0x000fe200078e00ff */
[----:B------:R-:W-:Y:S02]  /*6200*/  @P2 SHF.R.U32.HI R3, RZ, R23, R34 ;  /* 0x00000017ff032219 */ /* 0x000fe40000011622 */
[----:B------:R-:W-:Y:S02]  /*6210*/  SHF.R.U32.HI R34, RZ, R65, R40 ;  /* 0x00000041ff227219 */ /* 0x000fe40000011628 */
[----:B------:R-:W-:Y:S01]  /*6220*/  @P2 SHF.R.U32.HI R7, RZ, R23, R36 ;  /* 0x00000017ff072219 */ /* 0x000fe20000011624 */
[C---:B------:R-:W-:Y:S01]  /*6230*/  IMAD R2, R26.reuse, R3, RZ ;  /* 0x000000031a027224 */ /* 0x040fe200078e02ff */
[----:B------:R-:W-:Y:S02]  /*6240*/  SEL R5, R29, R34, !P0 ;  /* 0x000000221d057207 */ /* 0x000fe40004000000 */
[----:B------:R-:W-:Y:S01]  /*6250*/  SEL R3, R31, R38, !P3 ;  /* 0x000000261f037207 */ /* 0x000fe20005800000 */
[----:B------:R-:W-:Y:S01]  /*6260*/  IMAD R4, R26, R7, RZ ;  /* 0x000000071a047224 */ /* 0x000fe200078e02ff */
[C---:B------:R-:W-:Y:S01]  /*6270*/  ISETP.GE.AND P0, PT, R5.reuse, R2, PT ;  /* 0x000000020500720c */ /* 0x040fe20003f06270 */
[----:B------:R-:W-:Y:S03]  /*6280*/  IMAD.HI.U32 R6, R5, R22, RZ ;  /* 0x0000001605067227 */ /* 0x000fe600078e00ff */
[----:B------:R-:W-:Y:S01]  /*6290*/  ISETP.GE.OR P0, PT, R3, R4, P0 ;  /* 0x000000040300720c */ /* 0x000fe20000706670 */
[----:B------:R-:W-:Y:S01]  /*62a0*/  IMAD.MOV R4, RZ, RZ, -R3 ;  /* 0x000000ffff047224 */ /* 0x000fe200078e0a03 */
[-C--:B------:R-:W-:Y:S03]  /*62b0*/  SHF.R.U32.HI R6, RZ, R23.reuse, R6 ;  /* 0x00000017ff067219 */ /* 0x080fe60000011606 */
[----:B------:R-:W-:Y:S01]  /*62c0*/  IMAD R31, R28, R4, R31 ;  /* 0x000000041c1f7224 */ /* 0x000fe200078e021f */
[----:B------:R-:W-:Y:S05]  /*62d0*/  SEL R15, R5, R6, !P2 ;  /* 0x00000006050f7207 */ /* 0x000fea0005000000 */
[----:B------:R-:W-:Y:S02]  /*62e0*/  IMAD.MOV R6, RZ, RZ, -R15 ;  /* 0x000000ffff067224 */ /* 0x000fe400078e0a0f */
[C---:B------:R-:W-:Y:S04]  /*62f0*/  @!P0 IMAD.HI.U32 R2, R3.reuse, R22, RZ ;  /* 0x0000001603028227 */ /* 0x040fe800078e00ff */
[----:B------:R-:W-:Y:S01]  /*6300*/  IMAD R6, R26, R6, R5 ;  /* 0x000000061a067224 */ /* 0x000fe200078e0205 */
[----:B------:R-:W-:Y:S04]  /*6310*/  @!P0 SHF.R.U32.HI R2, RZ, R23, R2 ;  /* 0x00000017ff028219 */ /* 0x000fe80000011602 */
[----:B------:R-:W-:Y:S02]  /*6320*/  @!P0 SEL R0, R3, R2, !P2 ;  /* 0x0000000203008207 */ /* 0x000fe40005000000 */
[----:B------:R-:W-:Y:S02]  /*6330*/  IADD3 R2, PT, PT, -R5, RZ, RZ ;  /* 0x000000ff05027210 */ /* 0x000fe40007ffe1ff */
[----:B------:R-:W-:Y:S01]  /*6340*/  @!P0 IADD3 R8, PT, PT, R15, -R0, RZ ;  /* 0x800000000f088210 */ /* 0x000fe20007ffe0ff */
[----:B------:R-:W-:Y:S02]  /*6350*/  @!P0 IMAD R0, R7, R6, R0 ;  /* 0x0000000607008224 */ /* 0x000fe400078e0200 */
[----:B------:R-:W-:Y:S02]  /*6360*/  IMAD R29, R24, R2, R29 ;  /* 0x00000002181d7224 */ /* 0x000fe400078e021d */
[----:B------:R-:W-:Y:S02]  /*6370*/  @!P0 IMAD R5, R8, R26, R3 ;  /* 0x0000001a08058224 */ /* 0x000fe400078e0203 */
[----:B------:R-:W-:Y:S04]  /*6380*/  @!P0 IMAD.MOV.U32 R3, RZ, RZ, R0 ;  /* 0x000000ffff038224 */ /* 0x000fe800078e0000 */
[----:B------:R-:W-:Y:S02]  /*6390*/  IMAD R31, R3, R28, R31 ;  /* 0x0000001c031f7224 */ /* 0x000fe400078e021f */
[----:B------:R-:W-:Y:S07]  /*63a0*/  IMAD R29, R5, R24, R29 ;  /* 0x00000018051d7224 */ /* 0x000fee00078e021d */
.L_x_114:
[----:B-1----:R-:W-:Y:S01]  /*63b0*/  @!P1 ISETP.NE.AND P0, PT, R10, 0x1, PT ;  /* 0x000000010a00980c */ /* 0x002fe20003f05270 */
[----:B------:R-:W-:Y:S01]  /*63c0*/  @!P1 IMAD.HI.U32 R3, R29, R11, RZ ;  /* 0x0000000b1d039227 */ /* 0x000fe200078e00ff */
[----:B------:R-:W-:Y:S01]  /*63d0*/  R2UR UR42, R21 ;  /* 0x00000000152a72ca */ /* 0x000fe200000e0000 */
[----:B------:R-:W-:Y:S01]  /*63e0*/  BSSY.RECONVERGENT B6, `(.L_x_115) ;  /* 0x0000031000067945 */ /* 0x000fe20003800200 */
[----:B------:R-:W-:Y:S01]  /*63f0*/  R2UR UR41, R20 ;  /* 0x00000000142972ca */ /* 0x000fe200000e0000 */
[----:B------:R-:W-:Y:S01]  /*6400*/  @!P1 IMAD.HI.U32 R0, R31, R12, RZ ;  /* 0x0000000c1f009227 */ /* 0x000fe200078e00ff */
[----:B------:R-:W-:Y:S02]  /*6410*/  @!P1 SHF.R.U32.HI R2, RZ, R14, R3 ;  /* 0x0000000eff029219 */ /* 0x000fe40000011603 */
[----:B------:R-:W-:Y:S01]  /*6420*/  @!P1 ISETP.NE.AND P2, PT, R9, 0x1, PT ;  /* 0x000000010900980c */ /* 0x000fe20003f45270 */
[----:B------:R-:W-:Y:S01]  /*6430*/  VIADD R80, R80, 0x1 ;  /* 0x0000000150507836 */ /* 0x000fe20000000000 */
[----:B------:R-:W-:Y:S02]  /*6440*/  @!P1 SEL R2, R29, R2, !P0 ;  /* 0x000000021d029207 */ /* 0x000fe40004000000 */
[----:B------:R-:W-:Y:S02]  /*6450*/  @!P1 SHF.R.U32.HI R0, RZ, R13, R0 ;  /* 0x0000000dff009219 */ /* 0x000fe40000011600 */
[----:B------:R-:W-:Y:S01]  /*6460*/  LOP3.LUT P0, RZ, R71, 0x90, RZ, 0xc0, !PT ;  /* 0x0000009047ff7812 */ /* 0x000fe2000780c0ff */
[----:B------:R-:W-:Y:S01]  /*6470*/  USHF.L.U32 UR42, UR42, 0x6, URZ ;  /* 0x000000062a2a7899 */ /* 0x000fe200080006ff */
[----:B------:R-:W-:Y:S01]  /*6480*/  @!P1 SEL R3, R31, R0, !P2 ;  /* 0x000000001f039207 */ /* 0x000fe20005000000 */
[----:B------:R-:W-:Y:S01]  /*6490*/  USHF.L.U32 UR41, UR41, 0x7, URZ ;  /* 0x0000000729297899 */ /* 0x000fe200080006ff */
[----:B------:R-:W-:Y:S03]  /*64a0*/  @P4 SHF.R.U32.HI R72, RZ, 0x10, R17 ;  /* 0x00000010ff484819 */ /* 0x000fe60000011611 */
[----:B------:R-:W-:Y:S02]  /*64b0*/  @!P1 IMAD.IADD R0, R2, 0x1, -R3 ;  /* 0x0000000102009824 */ /* 0x000fe400078e0a03 */
[----:B------:R-:W-:Y:S02]  /*64c0*/  @!P1 IMAD.IADD R2, R3, 0x1, -R2 ;  /* 0x0000000103029824 */ /* 0x000fe400078e0a02 */
[----:B------:R-:W-:Y:S02]  /*64d0*/  @!P1 IMAD R31, R0, R9, R31 ;  /* 0x00000009001f9224 */ /* 0x000fe400078e021f */
[----:B------:R-:W-:Y:S01]  /*64e0*/  @!P1 IMAD R29, R2, R10, R29 ;  /* 0x0000000a021d9224 */ /* 0x000fe200078e021d */
[----:B------:R-:W-:Y:S06]  /*64f0*/  @!P0 BRA `(.L_x_116) ;  /* 0x00000000007c8947 */ /* 0x000fec0003800000 */
[----:B------:R-:W1:Y:S01]  /*6500*/  LDCU.64 UR8, c[0x4][0x80] ;  /* 0x01001000ff0877ac */ /* 0x000e620008000a00 */
[----:B------:R-:W-:Y:S01]  /*6510*/  MOV R2, 0x0 ;  /* 0x0000000000027802 */ /* 0x000fe20000000f00 */
[----:B------:R-:W-:Y:S02]  /*6520*/  HFMA2 R12, -RZ, RZ, 0, 5.9604644775390625e-08 ;  /* 0x00000001ff0c7431 */ /* 0x000fe400000001ff */
[----:B------:R-:W-:Y:S01]  /*6530*/  IMAD.MOV.U32 R8, RZ, RZ, 0x70 ;  /* 0x00000070ff087424 */ /* 0x000fe200078e00ff */
[----:B------:R2:W3:Y:S01]  /*6540*/  LDC.64 R14, c[0x4][R2] ;  /* 0x01000000020e7b82 */ /* 0x0004e20000000a00 */
[----:B------:R-:W4:Y:S01]  /*6550*/  LDCU.64 UR6, c[0x4][0x88] ;  /* 0x01001100ff0677ac */ /* 0x000f220008000a00 */
[----:B------:R-:W-:Y:S01]  /*6560*/  IMAD.MOV.U32 R13, RZ, RZ, RZ ;  /* 0x000000ffff0d7224 */ /* 0x000fe200078e00ff */
[----:B------:R-:W2:Y:S01]  /*6570*/  LDCU.64 UR4, c[0x4][0x8] ;  /* 0x01000100ff0477ac */ /* 0x000ea20008000a00 */
[----:B-1----:R-:W-:Y:S01]  /*6580*/  MOV R5, UR9 ;  /* 0x0000000900057c02 */ /* 0x002fe20008000f00 */
[----:B------:R-:W-:Y:S01]  /*6590*/  IMAD.U32 R4, RZ, RZ, UR8 ;  /* 0x00000008ff047e24 */ /* 0x000fe2000f8e00ff */
[----:B----4-:R-:W-:Y:S01]  /*65a0*/  MOV R7, UR7 ;  /* 0x0000000700077c02 */ /* 0x010fe20008000f00 */
[----:B------:R-:W-:Y:S01]  /*65b0*/  IMAD.U32 R6, RZ, RZ, UR6 ;  /* 0x00000006ff067e24 */ /* 0x000fe2000f8e00ff */
[----:B--2---:R-:W-:Y:S01]  /*65c0*/  MOV R11, UR5 ;  /* 0x00000005000b7c02 */ /* 0x004fe20008000f00 */
[----:B------:R-:W-:Y:S02]  /*65d0*/  IMAD.U32 R10, RZ, RZ, UR4 ;  /* 0x00000004ff0a7e24 */ /* 0x000fe4000f8e00ff */
[----:B------:R-:W-:Y:S07]  /*65e0*/  LEPC R20, `(.L_x_117) ;  /* 0x000000001014794e */ /* 0x000fee0000000000 */
[----:B---3-5:R-:W-:Y:S05]  /*65f0*/  CALL.ABS.NOINC R14 ;  /* 0x000000000e007343 */ /* 0x028fea0003c00000 */
.L_x_117:
[----:B------:R-:W1:Y:S01]  /*6600*/  LDCU.64 UR8, c[0x4][0x80] ;  /* 0x01001000ff0877ac */ /* 0x000e620008000a00 */
[----:B------:R-:W2:Y:S01]  /*6610*/  LDC.64 R2, c[0x4][R2] ;  /* 0x0100000002027b82 */ /* 0x000ea20000000a00 */
[----:B------:R-:W-:Y:S02]  /*6620*/  HFMA2 R12, -RZ, RZ, 0, 5.9604644775390625e-08 ;  /* 0x00000001ff0c7431 */ /* 0x000fe400000001ff */
[----:B------:R-:W-:Y:S02]  /*6630*/  IMAD.MOV.U32 R8, RZ, RZ, 0x70 ;  /* 0x00000070ff087424 */ /* 0x000fe400078e00ff */
[----:B------:R-:W-:Y:S01]  /*6640*/  IMAD.MOV.U32 R13, RZ, RZ, RZ ;  /* 0x000000ffff0d7224 */ /* 0x000fe200078e00ff */
[----:B------:R-:W3:Y:S01]  /*6650*/  LDCU.64 UR6, c[0x4][0x88] ;  /* 0x01001100ff0677ac */ /* 0x000ee20008000a00 */
[----:B------:R-:W4:Y:S01]  /*6660*/  LDCU.64 UR4, c[0x4][0x8] ;  /* 0x01000100ff0477ac */ /* 0x000f220008000a00 */
[----:B-1----:R-:W-:Y:S02]  /*6670*/  MOV R4, UR8 ;  /* 0x0000000800047c02 */ /* 0x002fe40008000f00 */
[----:B------:R-:W-:Y:S02]  /*6680*/  MOV R5, UR9 ;  /* 0x0000000900057c02 */ /* 0x000fe40008000f00 */
[----:B---3--:R-:W-:Y:S01]  /*6690*/  MOV R7, UR7 ;  /* 0x0000000700077c02 */ /* 0x008fe20008000f00 */
[----:B------:R-:W-:Y:S01]  /*66a0*/  IMAD.U32 R6, RZ, RZ, UR6 ;  /* 0x00000006ff067e24 */ /* 0x000fe2000f8e00ff */
[----:B----4-:R-:W-:Y:S01]  /*66b0*/  MOV R11, UR5 ;  /* 0x00000005000b7c02 */ /* 0x010fe20008000f00 */
[----:B------:R-:W-:Y:S02]  /*66c0*/  IMAD.U32 R10, RZ, RZ, UR4 ;  /* 0x00000004ff0a7e24 */ /* 0x000fe4000f8e00ff */
[----:B------:R-:W-:Y:S07]  /*66d0*/  LEPC R20, `(.L_x_116) ;  /* 0x000000001014794e */ /* 0x000fee0000000000 */
[----:B--2---:R-:W-:Y:S05]  /*66e0*/  CALL.ABS.NOINC R2 ;  /* 0x0000000002007343 */ /* 0x004fea0003c00000 */
.L_x_116:
[----:B------:R-:W-:Y:S05]  /*66f0*/  BSYNC.RECONVERGENT B6 ;  /* 0x0000000000067941 */ /* 0x000fea0003800200 */
.L_x_115:
[C---:B------:R-:W-:Y:S02]  /*6700*/  ISETP.NE.U32.AND P3, PT, R58.reuse, RZ, PT ;  /* 0x000000ff3a00720c */ /* 0x040fe40003f65070 */
[----:B------:R-:W-:Y:S02]  /*6710*/  ISETP.NE.U32.AND P0, PT, RZ, UR38, PT ;  /* 0x00000026ff007c0c */ /* 0x000fe4000bf05070 */
[C---:B------:R-:W-:Y:S02]  /*6720*/  ISETP.NE.AND.EX P3, PT, R59.reuse, RZ, PT, P3 ;  /* 0x000000ff3b00720c */ /* 0x040fe40003f65330 */
[----:B------:R-:W-:Y:S02]  /*6730*/  ISETP.NE.U32.AND P4, PT, R58, RZ, PT ;  /* 0x000000ff3a00720c */ /* 0x000fe40003f85070 */
[----:B------:R-:W-:Y:S02]  /*6740*/  ISETP.NE.AND.EX P0, PT, RZ, UR39, PT, P0 ;  /* 0x00000027ff007c0c */ /* 0x000fe4000bf05300 */
[----:B------:R-:W-:Y:S02]  /*6750*/  ISETP.NE.U32.AND P2, PT, R54, RZ, PT ;  /* 0x000000ff3600720c */ /* 0x000fe40003f45070 */
[----:B------:R-:W-:Y:S02]  /*6760*/  ISETP.NE.U32.AND P1, PT, RZ, UR38, PT ;  /* 0x00000026ff007c0c */ /* 0x000fe4000bf25070 */
[----:B------:R-:W-:Y:S03]  /*6770*/  ISETP.NE.AND.EX P4, PT, R59, RZ, P0, P4 ;  /* 0x000000ff3b00720c */ /* 0x000fe60000785340 */
[----:B------:R-:W-:Y:S10]  /*6780*/  @!P3 BRA `(.L_x_118) ;  /* 0x00000000002cb947 */ /* 0x000ff40003800000 */
[----:B------:R-:W-:Y:S01]  /*6790*/  ISETP.NE.U32.AND P0, PT, R56, RZ, PT ;  /* 0x000000ff3800720c */ /* 0x000fe20003f05070 */
[----:B------:R-:W-:Y:S03]  /*67a0*/  IMAD.MOV.U32 R63, RZ, RZ, 0x1 ;  /* 0x00000001ff3f7424 */ /* 0x000fe600078e00ff */
[----:B------:R-:W-:Y:S11]  /*67b0*/  ISETP.NE.AND.EX P0, PT, R57, RZ, PT, P0 ;  /* 0x000000ff3900720c */ /* 0x000ff60003f05300 */
[----:B------:R-:W-:Y:S02]  /*67c0*/  @!UPT UIADD3 URZ, UPT, UPT, URZ, URZ, URZ ;  /* 0x000000fffffff290 */ /* 0x000fe4000fffe0ff */
[----:B------:R-:W1:Y:S01]  /*67d0*/  @P0 LDC.64 R2, c[0x0][0x888] ;  /* 0x00022200ff020b82 */ /* 0x000e620000000a00 */
[----:B------:R-:W-:Y:S04]  /*67e0*/  @P0 IMAD R0, R58, UR36, RZ ;  /* 0x000000243a000c24 */ /* 0x000fe8000f8e02ff */
[----:B-1----:R-:W-:Y:S04]  /*67f0*/  @P0 IMAD.WIDE R2, R0, 0x4, R2 ;  /* 0x0000000400020825 */ /* 0x002fe800078e0202 */
[----:B------:R-:W-:Y:S01]  /*6800*/  HFMA2 R0, -RZ, RZ, 0, 5.9604644775390625e-08 ;  /* 0x00000001ff007431 */ /* 0x000fe200000001ff */
[----:B-----5:R1:W5:Y:S04]  /*6810*/  @P0 LDG.E R35, desc[UR46][R2.64] ;  /* 0x0000002e02230981 */ /* 0x020368000c1e1900 */
[----:B------:R-:W-:Y:S01]  /*6820*/  @!P0 PRMT R63, R0, 0x7610, R63 ;  /* 0x00007610003f8816 */ /* 0x000fe2000000003f */
[----:B-1----:R-:W2:Y:S06]  /*6830*/  @!P0 LDC R35, c[0x0][0x880] ;  /* 0x00022000ff238b82 */ /* 0x002eac0000000800 */
.L_x_118:
[----:B------:R-:W-:Y:S02]  /*6840*/  ISETP.NE.AND.EX P2, PT, R55, RZ, PT, P2 ;  /* 0x000000ff3700720c */ /* 0x000fe40003f45320 */
[----:B------:R-:W-:Y:S02]  /*6850*/  PLOP3.LUT P0, PT, PT, PT, PT, 0x8, 0x80 ;  /* 0x000000000080781c */ /* 0x000fe40003f0e170 */
[----:B------:R-:W-:Y:S02]  /*6860*/  ISETP.NE.AND.EX P1, PT, RZ, UR39, PT, P1 ;  /* 0x00000027ff007c0c */ /* 0x000fe4000bf25310 */
[----:B------:R-:W-:Y:S07]  /*6870*/  @!P4 PLOP3.LUT P0, PT, P3, PT, PT, 0x80, 0x8 ;  /* 0x000000000008c81c */ /* 0x000fee0001f0f070 */
[----:B------:R-:W-:Y:S06]  /*6880*/  @!P2 BRA `(.L_x_119) ;  /* 0x000000000020a947 */ /* 0x000fec0003800000 */
[----:B------:R-:W-:Y:S04]  /*6890*/  ISETP.NE.U32.AND P2, PT, R52, RZ, PT ;  /* 0x000000ff3400720c */ /* 0x000fe80003f45070 */
[----:B------:R-:W-:Y:S11]  /*68a0*/  ISETP.NE.AND.EX P2, PT, R53, RZ, PT, P2 ;  /* 0x000000ff3500720c */ /* 0x000ff60003f45320 */
[----:B------:R-:W-:Y:S02]  /*68b0*/  @!UPT UIADD3 URZ, UPT, UPT, URZ, URZ, URZ ;  /* 0x000000fffffff290 */ /* 0x000fe4000fffe0ff */
[----:B------:R-:W1:Y:S01]  /*68c0*/  @P2 LDC.64 R2, c[0x0][0x8a8] ;  /* 0x00022a00ff022b82 */ /* 0x000e620000000a00 */
[----:B------:R-:W-:Y:S04]  /*68d0*/  @P2 IMAD R0, R54, UR36, RZ ;  /* 0x0000002436002c24 */ /* 0x000fe8000f8e02ff */
[----:B-1----:R-:W-:Y:S05]  /*68e0*/  @P2 IMAD.WIDE R2, R0, 0x4, R2 ;  /* 0x0000000400022825 */ /* 0x002fea00078e0202 */
[----:B-----5:R1:W5:Y:S02]  /*68f0*/  @P2 LDG.E R32, desc[UR46][R2.64] ;  /* 0x0000002e02202981 */ /* 0x020364000c1e1900 */
[----:B-1----:R-:W3:Y:S02]  /*6900*/  @!P2 LDC R32, c[0x0][0x8a0] ;  /* 0x00022800ff20ab82 */ /* 0x002ee40000000800 */
.L_x_119:
[----:B--2--5:R-:W-:Y:S01]  /*6910*/  FSETP.NEU.AND P2, PT, R35, RZ, PT ;  /* 0x000000ff2300720b */ /* 0x024fe20003f4d000 */
[----:B------:R-:W-:Y:S01]  /*6920*/  IMAD.SHL.U32 R81, R68, 0x2, RZ ;  /* 0x0000000244517824 */ /* 0x000fe200078e00ff */
[----:B------:R-:W-:Y:S01]  /*6930*/  SEL R5, RZ, 0xffffffff, P1 ;  /* 0xffffffffff057807 */ /* 0x000fe20000800000 */
[----:B------:R-:W-:Y:S01]  /*6940*/  BSSY B1, `(.L_x_120) ;  /* 0x0000033000017945 */ /* 0x000fe20003800000 */
[----:B------:R-:W-:Y:S01]  /*6950*/  @!P4 LOP3.LUT P1, RZ, R63, 0xff, RZ, 0xc0, !PT ;  /* 0x000000ff3fffc812 */ /* 0x000fe2000782c0ff */
[----:B------:R-:W-:Y:S01]  /*6960*/  IMAD.MOV.U32 R39, RZ, RZ, 0x1 ;  /* 0x00000001ff277424 */ /* 0x000fe200078e00ff */
[----:B------:R-:W-:Y:S01]  /*6970*/  @!P4 SEL R0, RZ, 0xffffffff, P2 ;  /* 0xffffffffff00c807 */ /* 0x000fe20001000000 */
[C---:B------:R-:W-:Y:S01]  /*6980*/  IMAD R34, R30.reuse, 0x40, R33 ;  /* 0x000000401e227824 */ /* 0x040fe200078e0221 */
[----:B------:R-:W-:Y:S01]  /*6990*/  LOP3.LUT R75, R75, 0x1, RZ, 0x3c, !PT ;  /* 0x000000014b4b7812 */ /* 0x000fe200078e3cff */
[----:B------:R-:W-:Y:S01]  /*69a0*/  IMAD.MOV.U32 R38, RZ, RZ, RZ ;  /* 0x000000ffff267224 */ /* 0x000fe200078e00ff */
[----:B------:R-:W-:Y:S02]  /*69b0*/  @P0 SEL R0, R5, R0, !P1 ;  /* 0x0000000005000207 */ /* 0x000fe40004800000 */
[----:B------:R-:W-:Y:S02]  /*69c0*/  CS2R R50, SRZ ;  /* 0x0000000000327805 */ /* 0x000fe4000001ff00 */
[----:B------:R-:W-:Y:S02]  /*69d0*/  LEA R78, R30, UR44, 0x3 ;  /* 0x0000002c1e4e7c11 */ /* 0x000fe4000f8e18ff */
[----:B------:R-:W-:Y:S02]  /*69e0*/  CS2R R48, SRZ ;  /* 0x0000000000307805 */ /* 0x000fe4000001ff00 */
[----:B------:R-:W-:Y:S02]  /*69f0*/  @!P4 LOP3.LUT R0, R0, 0x1, RZ, 0xc0, !PT ;  /* 0x000000010000c812 */ /* 0x000fe400078ec0ff */
[----:B------:R-:W-:Y:S02]  /*6a00*/  CS2R R42, SRZ ;  /* 0x00000000002a7805 */ /* 0x000fe4000001ff00 */
[----:B------:R-:W-:Y:S02]  /*6a10*/  SHF.L.U32 R3, R74, 0x1f, RZ ;  /* 0x0000001f4a037819 */ /* 0x000fe400000006ff */
[----:B------:R-:W-:Y:S02]  /*6a20*/  CS2R R40, SRZ ;  /* 0x0000000000287805 */ /* 0x000fe4000001ff00 */
[----:B------:R-:W-:Y:S01]  /*6a30*/  ISETP.NE.U32.OR P6, PT, R0, 0x1, P4 ;  /* 0x000000010000780c */ /* 0x000fe200027c5470 */
[----:B------:R-:W-:Y:S01]  /*6a40*/  VIADD R86, R81, UR44 ;  /* 0x0000002c51567c36 */ /* 0x000fe20008000000 */
[----:B------:R-:W-:Y:S02]  /*6a50*/  SEL R0, RZ, 0xffffffff, P2 ;  /* 0xffffffffff007807 */ /* 0x000fe40001000000 */
[----:B------:R-:W-:Y:S02]  /*6a60*/  LOP3.LUT P2, R79, R63, 0xff, RZ, 0xc0, !PT ;  /* 0x000000ff3f4f7812 */ /* 0x000fe4000784c0ff */
[----:B------:R-:W-:Y:S02]  /*6a70*/  P2R R82, PR, RZ, 0x40 ;  /* 0x00000040ff527803 */ /* 0x000fe40000000000 */
[----:B------:R-:W-:Y:S04]  /*6a80*/  @P3 SEL R0, R5, R0, !P2 ;  /* 0x0000000005003207 */ /* 0x000fe80005000000 */
[----:B------:R-:W-:Y:S02]  /*6a90*/  LOP3.LUT R0, R0, 0x1, RZ, 0xc0, !PT ;  /* 0x0000000100007812 */ /* 0x000fe400078ec0ff */
[----:B------:R-:W-:Y:S02]  /*6aa0*/  @P6 SHF.L.U32 R2, R75, 0x1f, RZ ;  /* 0x0000001f4b026819 */ /* 0x000fe400000006ff */
[----:B------:R-:W-:Y:S02]  /*6ab0*/  ISETP.NE.U32.AND P5, PT, R0, 0x1, PT ;  /* 0x000000010000780c */ /* 0x000fe40003fa5070 */
[----:B------:R-:W1:Y:S02]  /*6ac0*/  @P6 SYNCS.PHASECHK.TRANS64.TRYWAIT P1, [UR44+0xd0], R2 ;  /* 0x0000d002ff0065a7 */ /* 0x000e64000802112c */
[----:B------:R-:W-:Y:S01]  /*6ad0*/  P2R R84, PR, RZ, 0x20 ;  /* 0x00000020ff547803 */ /* 0x000fe20000000000 */
[----:B------:R2:W4:Y:S01]  /*6ae0*/  SYNCS.PHASECHK.TRANS64.TRYWAIT P0, [R78+URZ+0x140], R3 ;  /* 0x000140034e0075a7 */ /* 0x00052200080011ff */
[----:B-1----:R-:W-:Y:S01]  /*6af0*/  @P6 SEL R39, RZ, 0x1, !P1 ;  /* 0x00000001ff276807 */ /* 0x002fe20004800000 */
[----:B--2---:R-:W-:Y:S06]  /*6b00*/  @!P6 BRA `(.L_x_121) ;  /* 0x000000000058e947 */ /* 0x004fec0003800000 */
[C---:B------:R-:W-:Y:S01]  /*6b10*/  VIADD R0, R86.reuse, 0x200 ;  /* 0x0000020056007836 */ /* 0x040fe20000000000 */
[----:B------:R-:W-:Y:S01]  /*6b20*/  LOP3.LUT P6, RZ, R69, 0x40, RZ, 0xc0, !PT ;  /* 0x0000004045ff7812 */ /* 0x000fe200078cc0ff */
[----:B------:R-:W-:Y:S01]  /*6b30*/  BSSY B0, `(.L_x_122) ;  /* 0x000000e000007945 */ /* 0x000fe20003800000 */
[----:B------:R-:W-:Y:S01]  /*6b40*/  ISETP.NE.AND P2, PT, R39, RZ, PT ;  /* 0x000000ff2700720c */ /* 0x000fe20003f45270 */
[----:B------:R-:W-:Y:S01]  /*6b50*/  @P5 VIADD R2, R86, 0x210 ;  /* 0x0000021056025836 */ /* 0x000fe20000000000 */
[----:B------:R-:W-:Y:S01]  /*6b60*/  PLOP3.LUT P1, PT, PT, PT, PT, 0x8, 0x80 ;  /* 0x000000000080781c */ /* 0x000fe20003f2e170 */
[----:B------:R-:W-:Y:S01]  /*6b70*/  IMAD.MOV.U32 R51, RZ, RZ, RZ ;  /* 0x000000ffff337224 */ /* 0x000fe200078e00ff */
[----:B------:R-:W-:Y:S02]  /*6b80*/  @P5 PLOP3.LUT P1, PT, P6, PT, PT, 0x80, 0x8 ;  /* 0x000000000008581c */ /* 0x000fe4000372f070 */
[----:B------:R-:W-:Y:S02]  /*6b90*/  CS2R R48, SRZ ;  /* 0x0000000000307805 */ /* 0x000fe4000001ff00 */
[----:B------:R-:W-:Y:S02]  /*6ba0*/  CS2R R42, SRZ ;  /* 0x00000000002a7805 */ /* 0x000fe4000001ff00 */
[----:B------:R-:W-:Y:S07]  /*6bb0*/  CS2R R40, SRZ ;  /* 0x0000000000287805 */ /* 0x000fee000001ff00 */
[----:B------:R-:W-:Y:S01]  /*6bc0*/  @P1 VIADD R2, R0, 0xfffffff0 ;  /* 0xfffffff000021836 */ /* 0x000fe20000000000 */
[----:B------:R-:W-:Y:S06]  /*6bd0*/  @P2 BRA `(.L_x_123) ;  /* 0x00000000000c2947 */ /* 0x000fec0003800000 */
[----:B------:R-:W-:Y:S04]  /*6be0*/  SHF.L.U32 R5, R75, 0x1f, RZ ;  /* 0x0000001f4b057819 */ /* 0x000fe800000006ff */
[----:B------:R-:W1:Y:S02]  /*6bf0*/  SYNCS.PHASECHK.TRANS64.TRYWAIT P1, [UR44+0xd0], R5 ;  /* 0x0000d005ff0075a7 */ /* 0x000e64000802112c */
[----:B-1----:R-:W-:Y:S05]  /*6c00*/  @!P1 BRA `(.L_x_124) ;  /* 0x0000003400149947 */ /* 0x002fea0003800000 */
.L_x_123:
[----:B------:R-:W-:Y:S05]  /*6c10*/  BSYNC B0 ;  /* 0x0000000000007941 */ /* 0x000fea0003800000 */
.L_x_122:
[----:B------:R-:W-:Y:S01]  /*6c20*/  ISETP.NE.AND P1, PT, R84, RZ, PT ;  /* 0x000000ff5400720c */ /* 0x000fe20003f25270 */
[----:B------:R-:W-:Y:S11]  /*6c30*/  HFMA2 R38, -RZ, RZ, 0, 5.9604644775390625e-08 ;  /* 0x00000001ff267431 */ /* 0x000ff600000001ff */
[----:B------:R-:W-:Y:S01]  /*6c40*/  @!UPT UIADD3 URZ, UPT, UPT, URZ, URZ, URZ ;  /* 0x000000fffffff290 */ /* 0x000fe2000fffe0ff */
[----:B------:R2:W1:Y:S04]  /*6c50*/  @P1 LDS.128 R48, [R2] ;  /* 0x0000000002301984 */ /* 0x0004680000000c00 */
[----:B------:R2:W1:Y:S02]  /*6c60*/  @P1 LDS.128 R40, [R81+UR44+0x200] ;  /* 0x0002002c51281984 */ /* 0x0004640008000c00 */
.L_x_121:
[----:B------:R-:W-:Y:S05]  /*6c70*/  BSYNC B1 ;  /* 0x0000000000017941 */ /* 0x000fea0003800000 */
.L_x_120:
[----:B-1----:R-:W-:Y:S04]  /*6c80*/  SHF.R.U32.HI R5, RZ, 0x15, R34 ;  /* 0x00000015ff057819 */ /* 0x002fe80000011622 */
[----:B------:R-:W-:Y:S01]  /*6c90*/  LOP3.LUT P1, RZ, R5, 0x3, R70, 0x48, !PT ;  /* 0x0000000305ff7812 */ /* 0x000fe20007824846 */
[----:B------:R-:W-:Y:S01]  /*6ca0*/  @!UPT UIADD3 URZ, UPT, UPT, URZ, URZ, URZ ;  /* 0x000000fffffff290 */ /* 0x000fe2000fffe0ff */
[----:B----4-:R-:W-:Y:S11]  /*6cb0*/  @P0 BRA `(.L_x_125) ;  /* 0x0000000000080947 */ /* 0x010ff60003800000 */
[----:B------:R-:W1:Y:S02]  /*6cc0*/  SYNCS.PHASECHK.TRANS64.TRYWAIT P0, [R78+URZ+0x140], R3 ;  /* 0x000140034e0075a7 */ /* 0x000e6400080011ff */
[----:B-1----:R-:W-:Y:S05]  /*6cd0*/  @!P0 BRA `(.L_x_126) ;  /* 0x0000003000f88947 */ /* 0x002fea0003800000 */
.L_x_125:
[----:B------:R-:W-:Y:S05]  /*6ce0*/  @!P1 BRA `(.L_x_127) ;  /* 0x0000000000409947 */ /* 0x000fea0003800000 */
[----:B------:R-:W4:Y:S01]  /*6cf0*/  LDCU.64 UR8, c[0x4][0x70] ;  /* 0x01000e00ff0877ac */ /* 0x000f220008000a00 */
[----:B-1----:R-:W-:Y:S01]  /*6d00*/  MOV R3, 0x0 ;  /* 0x0000000000037802 */ /* 0x002fe20000000f00 */
[----:B------:R-:W-:Y:S02]  /*6d10*/  HFMA2 R12, -RZ, RZ, 0, 5.9604644775390625e-08 ;  /* 0x00000001ff0c7431 */ /* 0x000fe400000001ff */
[----:B------:R-:W-:Y:S02]  /*6d20*/  IMAD.MOV.U32 R8, RZ, RZ, 0x192 ;  /* 0x00000192ff087424 */ /* 0x000fe400078e00ff */
[----:B------:R-:W-:Y:S01]  /*6d30*/  IMAD.MOV.U32 R13, RZ, RZ, RZ ;  /* 0x000000ffff0d7224 */ /* 0x000fe200078e00ff */
[----:B------:R-:W1:Y:S01]  /*6d40*/  LDCU.64 UR6, c[0x4][0x78] ;  /* 0x01000f00ff0677ac */ /* 0x000e620008000a00 */
[----:B--2---:R-:W2:Y:S01]  /*6d50*/  LDC.64 R2, c[0x4][R3] ;  /* 0x0100000003027b82 */ /* 0x004ea20000000a00 */
[----:B------:R-:W5:Y:S01]  /*6d60*/  LDCU.64 UR4, c[0x4][0x10] ;  /* 0x01000200ff0477ac */ /* 0x000f620008000a00 */
[----:B----4-:R-:W-:Y:S01]  /*6d70*/  MOV R5, UR9 ;  /* 0x0000000900057c02 */ /* 0x010fe20008000f00 */
[----:B------:R-:W-:Y:S01]  /*6d80*/  IMAD.U32 R4, RZ, RZ, UR8 ;  /* 0x00000008ff047e24 */ /* 0x000fe2000f8e00ff */
[----:B-1----:R-:W-:Y:S01]  /*6d90*/  MOV R7, UR7 ;  /* 0x0000000700077c02 */ /* 0x002fe20008000f00 */
[----:B------:R-:W-:Y:S01]  /*6da0*/  IMAD.U32 R6, RZ, RZ, UR6 ;  /* 0x00000006ff067e24 */ /* 0x000fe2000f8e00ff */
[----:B-----5:R-:W-:Y:S01]  /*6db0*/  MOV R11, UR5 ;  /* 0x00000005000b7c02 */ /* 0x020fe20008000f00 */
[----:B------:R-:W-:Y:S02]  /*6dc0*/  IMAD.U32 R10, RZ, RZ, UR4 ;  /* 0x00000004ff0a7e24 */ /* 0x000fe4000f8e00ff */
[----:B------:R-:W-:Y:S07]  /*6dd0*/  LEPC R20, `(.L_x_127) ;  /* 0x000000001014794e */ /* 0x000fee0000000000 */
[----:B--23--:R-:W-:Y:S05]  /*6de0*/  CALL.ABS.NOINC R2 ;  /* 0x0000000002007343 */ /* 0x00cfea0003c00000 */
.L_x_127:
[----:B------:R-:W-:Y:S05]  /*6df0*/  WARPSYNC.ALL ;  /* 0x0000000000007948 */ /* 0x000fea0003800000 */
[----:B------:R-:W-:Y:S01]  /*6e00*/  R2UR UR4, R34 ;  /* 0x00000000220472ca */ /* 0x000fe200000e0000 */
[--C-:B------:R-:W-:Y:S01]  /*6e10*/  HADD2.F32 R20, -RZ, R40.reuse.H0_H0 ;  /* 0x20000028ff147230 */ /* 0x100fe20000004100 */
[----:B------:R-:W-:Y:S01]  /*6e20*/  MOV R85, 0x10 ;  /* 0x0000001000557802 */ /* 0x000fe20000000f00 */
[----:B------:R-:W-:Y:S01]  /*6e30*/  HADD2.F32 R21, -RZ, R40.H1_H1 ;  /* 0x30000028ff157230 */ /* 0x000fe20000004100 */
[----:B------:R-:W-:Y:S01]  /*6e40*/  LOP3.LUT P6, RZ, R69, 0x40, RZ, 0xc0, !PT ;  /* 0x0000004045ff7812 */ /* 0x000fe200078cc0ff */
[----:B------:R-:W-:Y:S01]  /*6e50*/  HADD2.F32 R36, -RZ, R41.H1_H1 ;  /* 0x30000029ff247230 */ /* 0x000fe20000004100 */
[----:B------:R-:W-:Y:S01]  /*6e60*/  ISETP.NE.AND P0, PT, R76, RZ, PT ;  /* 0x000000ff4c00720c */ /* 0x000fe20003f05270 */
[----:B------:R-:W-:Y:S01]  /*6e70*/  HADD2.F32 R37, -RZ, R43.H0_H0 ;  /* 0x2000002bff257230 */ /* 0x000fe20000004100 */
[----:B------:R-:W-:Y:S01]  /*6e80*/  SEL R85, R85, 0xfffffff0, !P6 ;  /* 0xfffffff055557807 */ /* 0x000fe20007000000 */
[----:B------:R-:W-:Y:S03]  /*6e90*/  BSSY.RECONVERGENT B0, `(.L_x_128) ;  /* 0x000004f000007945 */ /* 0x000fe60003800200 */
[----:B------:R-:W-:Y:S01]  /*6ea0*/  IADD3 R83, PT, PT, R86, R85, RZ ;  /* 0x0000005556537210 */ /* 0x000fe20007ffe0ff */
[----:B------:R-:W3:Y:S02]  /*6eb0*/  LDTM.x16 R4, tmem[UR4] ;  /* 0x00000004000479ee */ /* 0x000ee40008240000 */
[C---:B---3--:R-:W-:Y:S01]  /*6ec0*/  FMUL R0, R32.reuse, R4 ;  /* 0x0000000420007220 */ /* 0x048fe20000400000 */
[C---:B--2---:R-:W-:Y:S01]  /*6ed0*/  FMUL R2, R32.reuse, R5 ;  /* 0x0000000520027220 */ /* 0x044fe20000400000 */
[C---:B-1----:R-:W-:Y:S01]  /*6ee0*/  FMUL R3, R32.reuse, R6 ;  /* 0x0000000620037220 */ /* 0x042fe20000400000 */
[C---:B------:R-:W-:Y:S01]  /*6ef0*/  FMUL R7, R32.reuse, R7 ;  /* 0x0000000720077220 */ /* 0x040fe20000400000 */
[C---:B------:R-:W-:Y:S01]  /*6f00*/  FFMA R0, R35.reuse, R20, R0 ;  /* 0x0000001423007223 */ /* 0x040fe20000000000 */
[----:B------:R-:W-:Y:S02]  /*6f10*/  HADD2.F32 R20, -RZ, R41.H0_H0 ;  /* 0x20000029ff147230 */ /* 0x000fe40000004100 */
[C---:B------:R-:W-:Y:S01]  /*6f20*/  FFMA R2, R35.reuse, R21, R2 ;  /* 0x0000001523027223 */ /* 0x040fe20000000002 */
[--C-:B------:R-:W-:Y:S02]  /*6f30*/  HADD2.F32 R21, -RZ, R42.reuse.H0_H0 ;  /* 0x2000002aff157230 */ /* 0x100fe40000004100 */
[C---:B------:R-:W-:Y:S01]  /*6f40*/  FMUL R4, R32.reuse, R8 ;  /* 0x0000000820047220 */ /* 0x040fe20000400000 */
[C---:B------:R-:W-:Y:S01]  /*6f50*/  FMUL R5, R32.reuse, R9 ;  /* 0x0000000920057220 */ /* 0x040fe20000400000 */
[C---:B------:R-:W-:Y:S01]  /*6f60*/  FFMA R3, R35.reuse, R20, R3 ;  /* 0x0000001423037223 */ /* 0x040fe20000000003 */
[----:B------:R-:W-:Y:S02]  /*6f70*/  HADD2.F32 R20, -RZ, R42.H1_H1 ;  /* 0x3000002aff147230 */ /* 0x000fe40000004100 */
[C---:B------:R-:W-:Y:S01]  /*6f80*/  FFMA R7, R35.reuse, R36, R7 ;  /* 0x0000002423077223 */ /* 0x040fe20000000007 */
[C---:B------:R-:W-:Y:S01]  /*6f90*/  FMUL R6, R32.reuse, R10 ;  /* 0x0000000a20067220 */ /* 0x040fe20000400000 */
[----:B------:R-:W-:Y:S02]  /*6fa0*/  HADD2.F32 R36, -RZ, R43.H1_H1 ;  /* 0x3000002bff247230 */ /* 0x000fe40000004100 */
[C---:B------:R-:W-:Y:S01]  /*6fb0*/  FMUL R11, R32.reuse, R11 ;  /* 0x0000000b200b7220 */ /* 0x040fe20000400000 */
[C---:B------:R-:W-:Y:S01]  /*6fc0*/  FFMA R4, R35.reuse, R21, R4 ;  /* 0x0000001523047223 */ /* 0x040fe20000000004 */
[C---:B------:R-:W-:Y:S01]  /*6fd0*/  FFMA R5, R35.reuse, R20, R5 ;  /* 0x0000001423057223 */ /* 0x040fe20000000005 */
[C---:B------:R-:W-:Y:S01]  /*6fe0*/  FFMA R6, R35.reuse, R37, R6 ;  /* 0x0000002523067223 */ /* 0x040fe20000000006 */
[--C-:B------:R-:W-:Y:S02]  /*6ff0*/  HADD2.F32 R20, -RZ, R48.reuse.H0_H0 ;  /* 0x20000030ff147230 */ /* 0x100fe40000004100 */
[C---:B------:R-:W-:Y:S01]  /*7000*/  FFMA R11, R35.reuse, R36, R11 ;  /* 0x00000024230b7223 */ /* 0x040fe2000000000b */
[C---:B------:R-:W-:Y:S01]  /*7010*/  FMUL R8, R32.reuse, R12 ;  /* 0x0000000c20087220 */ /* 0x040fe20000400000 */
[----:B------:R-:W-:Y:S02]  /*7020*/  HADD2.F32 R36, -RZ, R48.H1_H1 ;  /* 0x30000030ff247230 */ /* 0x000fe40000004100 */
[C---:B------:R-:W-:Y:S01]  /*7030*/  FMUL R9, R32.reuse, R13 ;  /* 0x0000000d20097220 */ /* 0x040fe20000400000 */
[--C-:B------:R-:W-:Y:S02]  /*7040*/  HADD2.F32 R21, -RZ, R49.reuse.H0_H0 ;  /* 0x20000031ff157230 */ /* 0x100fe40000004100 */
[C---:B------:R-:W-:Y:S01]  /*7050*/  FMUL R10, R32.reuse, R14 ;  /* 0x0000000e200a7220 */ /* 0x040fe20000400000 */
[C---:B------:R-:W-:Y:S01]  /*7060*/  FFMA R8, R35.reuse, R20, R8 ;  /* 0x0000001423087223 */ /* 0x040fe20000000008 */
[----:B------:R-:W-:Y:S02]  /*7070*/  HADD2.F32 R20, -RZ, R49.H1_H1 ;  /* 0x30000031ff147230 */ /* 0x000fe40000004100 */
[C---:B------:R-:W-:Y:S01]  /*7080*/  FFMA R9, R35.reuse, R36, R9 ;  /* 0x0000002423097223 */ /* 0x040fe20000000009 */
[C---:B------:R-:W-:Y:S01]  /*7090*/  FMUL R15, R32.reuse, R15 ;  /* 0x0000000f200f7220 */ /* 0x040fe20000400000 */
[C---:B------:R-:W-:Y:S01]  /*70a0*/  FFMA R10, R35.reuse, R21, R10 ;  /* 0x00000015230a7223 */ /* 0x040fe2000000000a */
[--C-:B------:R-:W-:Y:S02]  /*70b0*/  HADD2.F32 R21, -RZ, R50.reuse.H0_H0 ;  /* 0x20000032ff157230 */ /* 0x100fe40000004100 */
[C---:B------:R-:W-:Y:S01]  /*70c0*/  FMUL R12, R32.reuse, R16 ;  /* 0x00000010200c7220 */ /* 0x040fe20000400000 */
[----:B------:R-:W-:Y:S02]  /*70d0*/  HADD2.F32 R36, -RZ, R50.H1_H1 ;  /* 0x30000032ff247230 */ /* 0x000fe40000004100 */
[C---:B------:R-:W-:Y:S01]  /*70e0*/  FFMA R15, R35.reuse, R20, R15 ;  /* 0x00000014230f7223 */ /* 0x040fe2000000000f */
[C---:B------:R-:W-:Y:S01]  /*70f0*/  FMUL R13, R32.reuse, R17 ;  /* 0x00000011200d7220 */ /* 0x040fe20000400000 */
[--C-:B------:R-:W-:Y:S02]  /*7100*/  HADD2.F32 R37, -RZ, R51.reuse.H0_H0 ;  /* 0x20000033ff257230 */ /* 0x100fe40000004100 */
[C---:B------:R-:W-:Y:S01]  /*7110*/  FMUL R14, R32.reuse, R18 ;  /* 0x00000012200e7220 */ /* 0x040fe20000400000 */
[----:B------:R-:W-:Y:S02]  /*7120*/  HADD2.F32 R20, -RZ, R51.H1_H1 ;  /* 0x30000033ff147230 */ /* 0x000fe40000004100 */
[----:B------:R-:W-:Y:S01]  /*7130*/  FMUL R19, R32, R19 ;  /* 0x0000001320137220 */ /* 0x000fe20000400000 */
[----:B------:R-:W-:Y:S01]  /*7140*/  F2FP.F16.F32.PACK_AB R44, R2, R0 ;  /* 0x00000000022c723e */ /* 0x000fe200000000ff */
[----:B------:R-:W-:Y:S01]  /*7150*/  FFMA R12, R35, R21, R12 ;  /* 0x00000015230c7223 */ /* 0x000fe2000000000c */
[----:B------:R-:W-:Y:S01]  /*7160*/  F2FP.F16.F32.PACK_AB R45, R7, R3 ;  /* 0x00000003072d723e */ /* 0x000fe200000000ff */
[----:B------:R-:W-:Y:S01]  /*7170*/  FFMA R13, R35, R36, R13 ;  /* 0x00000024230d7223 */ /* 0x000fe2000000000d */
[----:B------:R-:W-:Y:S01]  /*7180*/  F2FP.F16.F32.PACK_AB R46, R5, R4 ;  /* 0x00000004052e723e */ /* 0x000fe200000000ff */
[----:B------:R-:W-:Y:S01]  /*7190*/  FFMA R14, R35, R37, R14 ;  /* 0x00000025230e7223 */ /* 0x000fe2000000000e */
[----:B------:R-:W-:Y:S01]  /*71a0*/  F2FP.F16.F32.PACK_AB R47, R11, R6 ;  /* 0x000000060b2f723e */ /* 0x000fe200000000ff */
[----:B------:R-:W-:Y:S01]  /*71b0*/  FFMA R19, R35, R20, R19 ;  /* 0x0000001423137223 */ /* 0x000fe20000000013 */
[----:B------:R-:W-:Y:S02]  /*71c0*/  F2FP.F16.F32.PACK_AB R88, R9, R8 ;  /* 0x000000080958723e */ /* 0x000fe400000000ff */
[----:B------:R-:W-:Y:S01]  /*71d0*/  F2FP.F16.F32.PACK_AB R89, R15, R10 ;  /* 0x0000000a0f59723e */ /* 0x000fe200000000ff */
[----:B------:R1:W-:Y:S01]  /*71e0*/  STS.128 [R81+UR44+0x200], R44 ;  /* 0x0002002c51007988 */ /* 0x0003e20008000c2c */
[----:B------:R-:W-:Y:S02]  /*71f0*/  F2FP.F16.F32.PACK_AB R90, R13, R12 ;  /* 0x0000000c0d5a723e */ /* 0x000fe400000000ff */
[----:B------:R-:W-:Y:S05]  /*7200*/  F2FP.F16.F32.PACK_AB R91, R19, R14 ;  /* 0x0000000e135b723e */ /* 0x000fea00000000ff */
[----:B------:R1:W-:Y:S01]  /*7210*/  STS.128 [R83+0x200], R88 ;  /* 0x0002005853007388 */ /* 0x0003e20000000c00 */
[----:B------:R-:W-:Y:S01]  /*7220*/  @!PT LDS RZ, [RZ] ;  /* 0x00000000fffff984 */ /* 0x000fe20000000800 */
[----:B------:R-:W-:Y:S01]  /*7230*/  @!PT LDS RZ, [RZ] ;  /* 0x00000000fffff984 */ /* 0x000fe20000000800 */
[----:B------:R-:W-:Y:S01]  /*7240*/  @!PT LDS RZ, [RZ] ;  /* 0x00000000fffff984 */ /* 0x000fe20000000800 */
[----:B------:R-:W-:Y:S01]  /*7250*/  @!PT LDS RZ, [RZ] ;  /* 0x00000000fffff984 */ /* 0x000fe20000000800 */
[----:B------:R2:W-:Y:S07]  /*7260*/  MEMBAR.ALL.CTA ;  /* 0x0000000000007992 */ /* 0x0005ee0000008000 */
[----:B--2---:R-:W2:Y:S02]  /*7270*/  FENCE.VIEW.ASYNC.S ;  /* 0x00000000000073c6 */ /* 0x004ea40000000000 */
[----:B--2---:R-:W-:Y:S06]  /*7280*/  BAR.SYNC.DEFER_BLOCKING 0x1, 0x80 ;  /* 0x0042000000007b1d */ /* 0x004fec0000010000 */
[----:B------:R-:W-:Y:S05]  /*7290*/  @P0 BRA `(.L_x_129) ;  /* 0x0000000000380947 */ /* 0x000fea0003800000 */
[----:B------:R-:W-:Y:S02]  /*72a0*/  UIADD3 UR4, UPT, UPT, UR44, 0x200, URZ ;  /* 0x000002002c047890 */ /* 0x000fe4000fffe0ff */
[----:B------:R-:W-:Y:S01]  /*72b0*/  UIADD3 UR8, UP0, UPT, UR50, 0x680, URZ ;  /* 0x0000068032087890 */ /* 0x000fe2000ff1e0ff */
[----:B------:R-:W-:Y:S01]  /*72c0*/  UMOV UR43, UR36 ;  /* 0x00000024002b7c82 */ /* 0x000fe20008000000 */
[----:B------:R-:W-:Y:S02]  /*72d0*/  UIADD3 UR5, UPT, UPT, UR41, 0x40, URZ ;  /* 0x0000004029057890 */ /* 0x000fe4000fffe0ff */
[----:B------:R-:W-:Y:S01]  /*72e0*/  MOV R71, UR4 ;  /* 0x0000000400477c02 */ /* 0x000fe20008000f00 */
[----:B------:R-:W-:Y:S02]  /*72f0*/  UIADD3.X UR9, UPT, UPT, URZ, UR51, URZ, UP0, !UPT ;  /* 0x00000033ff097290 */ /* 0x000fe400087fe4ff */
[----:B------:R-:W-:Y:S01]  /*7300*/  UIADD3 UR4, UPT, UPT, UR44, 0xa00, URZ ;  /* 0x00000a002c047890 */ /* 0x000fe2000fffe0ff */
[----:B------:R-:W-:Y:S01]  /*7310*/  R2UR UR40, R71 ;  /* 0x00000000472872ca */ /* 0x000fe200000e0000 */
[----:B------:R-:W-:Y:S01]  /*7320*/  UMOV UR6, UR42 ;  /* 0x0000002a00067c82 */ /* 0x000fe20008000000 */
[----:B------:R-:W-:Y:S11]  /*7330*/  UMOV UR7, UR36 ;  /* 0x0000002400077c82 */ /* 0x000ff60008000000 */
[----:B------:R2:W-:Y:S01]  /*7340*/  UTMASTG.3D [UR40], [UR8] ;  /* 0x00000028080073b5 */ /* 0x0005e20008010000 */
[----:B------:R2:W-:Y:S01]  /*7350*/  UTMASTG.3D [UR4], [UR8] ;  /* 0x00000004080073b5 */ /* 0x0005e20008010000 */
[----:B------:R0:W-:Y:S01]  /*7360*/  UTMACMDFLUSH ;  /* 0x00000000000079b7 */ /* 0x0001e20000000000 */
[----:B--2---:R-:W-:Y:S04]  /*7370*/  DEPBAR.LE SB0, 0x1 ;  /* 0x000080400000791a */ /* 0x004fe80000000000 */
.L_x_129:
[----:B------:R-:W-:Y:S05]  /*7380*/  BSYNC.RECONVERGENT B0 ;  /* 0x0000000000007941 */ /* 0x000fea0003800200 */
.L_x_128:
[----:B------:R-:W-:Y:S01]  /*7390*/  BAR.SYNC.DEFER_BLOCKING 0x1, 0x80 ;  /* 0x0042000000007b1d */ /* 0x000fe20000010000 */
[----:B------:R-:W-:Y:S01]  /*73a0*/  ISETP.NE.AND P1, PT, R82, RZ, PT ;  /* 0x000000ff5200720c */ /* 0x000fe20003f25270 */
[----:B------:R-:W-:Y:S01]  /*73b0*/  UISETP.NE.AND UP0, UPT, UR45, URZ, UPT ;  /* 0x000000ff2d00728c */ /* 0x000fe2000bf05270 */
[----:B------:R-:W-:Y:S11]  /*73c0*/  LEA R3, R38, UR44, 0x3 ;  /* 0x0000002c26037c11 */ /* 0x000ff6000f8e18ff */
[----:B------:R-:W-:Y:S01]  /*73d0*/  @P1 SHF.L.U32 R2, R75, 0x1f, RZ ;  /* 0x0000001f4b021819 */ /* 0x000fe200000006ff */
[----:B------:R-:W-:Y:S06]  /*73e0*/  BRA.U !UP0, `(.L_x_130) ;  /* 0x0000000108247547 */ /* 0x000fec000b800000 */
[----:B------:R-:W-:Y:S01]  /*73f0*/  IMAD.U32 R5, RZ, RZ, UR48 ;  /* 0x00000030ff057e24 */ /* 0x000fe2000f8e00ff */
[----:B------:R-:W-:Y:S01]  /*7400*/  MOV R0, UR37 ;  /* 0x0000002500007c02 */ /* 0x000fe20008000f00 */
[----:B------:R-:W-:Y:S03]  /*7410*/  UIADD3 UR48, UPT, UPT, UR48, 0x1, URZ ;  /* 0x0000000130307890 */ /* 0x000fe6000fffe0ff */
[----:B------:R-:W-:Y:S01]  /*7420*/  @P1 LEA R5, R5, UR44, 0x3 ;  /* 0x0000002c05051c11 */ /* 0x000fe2000f8e18ff */
[----:B------:R-:W-:Y:S04]  /*7430*/  UISETP.NE.AND UP0, UPT, UR48, 0x4, UPT ;  /* 0x000000043000788c */ /* 0x000fe8000bf05270 */
[----:B------:R-:W-:Y:S01]  /*7440*/  @P1 VIADD R5, R5, 0xf0 ;  /* 0x000000f005051836 */ /* 0x000fe20000000000 */
[----:B------:R-:W-:Y:S04]  /*7450*/  USEL UR48, UR48, URZ, UP0 ;  /* 0x000000ff30307287 */ /* 0x000fe80008000000 */
[----:B------:R-:W-:Y:S04]  /*7460*/  @P1 PRMT R0, R0, 0x654, R5 ;  /* 0x0000065400001816 */ /* 0x000fe80000000005 */
[----:B------:R2:W-:Y:S04]  /*7470*/  @P1 SYNCS.ARRIVE.TRANS64.RED.A1T0 RZ, [R0+URZ], RZ ;  /* 0x000000ff00ff19a7 */ /* 0x0005e800081004ff */
.L_x_130:
[----:B------:R-:W3:Y:S01]  /*7480*/  @P1 SYNCS.PHASECHK.TRANS64.TRYWAIT P0, [R3+URZ+0xd0], R2 ;  /* 0x0000d002030015a7 */ /* 0x000ee200080011ff */
[----:B------:R-:W-:Y:S01]  /*7490*/  BSSY B1, `(.L_x_131) ;  /* 0x0000012000017945 */ /* 0x000fe20003800000 */
[----:B---3--:R-:W-:Y:S03]  /*74a0*/  @P1 SEL R39, RZ, 0x1, !P0 ;  /* 0x00000001ff271807 */ /* 0x008fe60004000000 */
[----:B------:R-:W-:Y:S05]  /*74b0*/  @!P1 BRA `(.L_x_132) ;  /* 0x00000000003c9947 */ /* 0x000fea0003800000 */
[----:B------:R-:W-:Y:S01]  /*74c0*/  ISETP.NE.AND P1, PT, R84, RZ, PT ;  /* 0x000000ff5400720c */ /* 0x000fe20003f25270 */
[----:B------:R-:W-:Y:S01]  /*74d0*/  BSSY B0, `(.L_x_133) ;  /* 0x0000009000007945 */ /* 0x000fe20003800000 */
[----:B------:R-:W-:Y:S11]  /*74e0*/  ISETP.NE.AND P0, PT, R39, RZ, PT ;  /* 0x000000ff2700720c */ /* 0x000ff60003f05270 */
[----:B------:R-:W-:Y:S05]  /*74f0*/  @P1 IMAD R4, R38, 0x1000, R81 ;  /* 0x0000100026041824 */ /* 0x000fea00078e0251 */
[----:B------:R-:W-:Y:S05]  /*7500*/  @P1 IADD3 R2, PT, PT, R4, UR44, RZ ;  /* 0x0000002c04021c10 */ /* 0x000fea000fffe0ff */
[----:B------:R-:W-:Y:S01]  /*7510*/  @P1 IMAD.IADD R2, R85, 0x1, R2 ;  /* 0x0000000155021824 */ /* 0x000fe200078e0202 */
[----:B------:R-:W-:Y:S06]  /*7520*/  @P0 BRA `(.L_x_134) ;  /* 0x00000000000c0947 */ /* 0x000fec0003800000 */
[----:B--2---:R-:W-:Y:S04]  /*7530*/  SHF.L.U32 R0, R75, 0x1f, RZ ;  /* 0x0000001f4b007819 */ /* 0x004fe800000006ff */
[----:B------:R-:W2:Y:S02]  /*7540*/  SYNCS.PHASECHK.TRANS64.TRYWAIT P0, [R3+URZ+0xd0], R0 ;  /* 0x0000d000030075a7 */ /* 0x000ea400080011ff */
[----:B--2---:R-:W-:Y:S05]  /*7550*/  @!P0 BRA `(.L_x_135) ;  /* 0x0000002800ec8947 */ /* 0x004fea0003800000 */
.L_x_134:
[----:B------:R-:W-:Y:S05]  /*7560*/  BSYNC B0 ;  /* 0x0000000000007941 */ /* 0x000fea0003800000 */
.L_x_133:
[----:B------:R-:W-:Y:S02]  /*7570*/  ISETP.NE.AND P0, PT, R84, RZ, PT ;  /* 0x000000ff5400720c */ /* 0x000fe40003f05270 */
[----:B------:R-:W-:Y:S11]  /*7580*/  IADD3 R38, PT, PT, R38, 0x1, RZ ;  /* 0x0000000126267810 */ /* 0x000ff60007ffe0ff */
[----:B------:R3:W4:Y:S04]  /*7590*/  @P0 LDS.128 R40, [R4+UR44+0x200] ;  /* 0x0002002c04280984 */ /* 0x0007280008000c00 */
[----:B------:R3:W1:Y:S02]  /*75a0*/  @P0 LDS.128 R48, [R2+0x200] ;  /* 0x0002000002300984 */ /* 0x0006640000000c00 */
.L_x_132:
[----:B------:R-:W-:Y:S05]  /*75b0*/  BSYNC B1 ;  /* 0x0000000000017941 */ /* 0x000fea0003800000 */
.L_x_131:
[----:B--2---:R-:W-:Y:S05]  /*75c0*/  VIADD R3, R34, 0x10 ;  /* 0x0000001022037836 */ /* 0x004fea0000000000 */
[----:B------:R-:W-:Y:S04]  /*75d0*/  SHF.R.U32.HI R3, RZ, 0x15, R3 ;  /* 0x00000015ff037819 */ /* 0x000fe80000011603 */
[----:B------:R-:W-:Y:S11]  /*75e0*/  LOP3.LUT P0, RZ, R3, 0x3, R70, 0x48, !PT ;  /* 0x0000000303ff7812 */ /* 0x000ff60007804846 */
[----:B------:R-:W-:Y:S02]  /*75f0*/  @!UPT UIADD3 URZ, UPT, UPT, URZ, URZ, URZ ;  /* 0x000000fffffff290 */ /* 0x000fe4000fffe0ff */
[----:B------:R-:W-:Y:S05]  /*7600*/  @!P0 BRA `(.L_x_136) ;  /* 0x0000000000408947 */ /* 0x000fea0003800000 */
[----:B------:R-:W2:Y:S01]  /*7610*/  LDCU.64 UR8, c[0x4][0x70] ;  /* 0x01000e00ff0877ac */ /* 0x000ea20008000a00 */
[----:B------:R-:W-:Y:S01]  /*7620*/  MOV R3, 0x0 ;  /* 0x0000000000037802 */ /* 0x000fe20000000f00 */
[----:B------:R-:W-:Y:S02]  /*7630*/  HFMA2 R12, -RZ, RZ, 0, 5.9604644775390625e-08 ;  /* 0x00000001ff0c7431 */ /* 0x000fe400000001ff */
[----:B------:R-:W-:Y:S02]  /*7640*/  IMAD.MOV.U32 R8, RZ, RZ, 0x192 ;  /* 0x00000192ff087424 */ /* 0x000fe400078e00ff */
[----:B------:R-:W-:Y:S01]  /*7650*/  IMAD.MOV.U32 R13, RZ, RZ, RZ ;  /* 0x000000ffff0d7224 */ /* 0x000fe200078e00ff */
[----:B------:R-:W5:Y:S01]  /*7660*/  LDCU.64 UR6, c[0x4][0x78] ;  /* 0x01000f00ff0677ac */ /* 0x000f620008000a00 */
[----:B---3--:R-:W3:Y:S01]  /*7670*/  LDC.64 R2, c[0x4][R3] ;  /* 0x0100000003027b82 */ /* 0x008ee20000000a00 */
[----:B------:R-:W4:Y:S01]  /*7680*/  LDCU.64 UR4, c[0x4][0x10] ;  /* 0x01000200ff0477ac */ /* 0x000f220008000a00 */
[----:B--2---:R-:W-:Y:S01]  /*7690*/  MOV R5, UR9 ;  /* 0x0000000900057c02 */ /* 0x004fe20008000f00 */
[----:B------:R-:W-:Y:S01]  /*76a0*/  IMAD.U32 R4, RZ, RZ, UR8 ;  /* 0x00000008ff047e24 */ /* 0x000fe2000f8e00ff */
[----:B-----5:R-:W-:Y:S01]  /*76b0*/  MOV R7, UR7 ;  /* 0x0000000700077c02 */ /* 0x020fe20008000f00 */
[----:B------:R-:W-:Y:S01]  /*76c0*/  IMAD.U32 R6, RZ, RZ, UR6 ;  /* 0x00000006ff067e24 */ /* 0x000fe2000f8e00ff */
[----:B----4-:R-:W-:Y:S01]  /*76d0*/  MOV R11, UR5 ;  /* 0x00000005000b7c02 */ /* 0x010fe20008000f00 */
[----:B------:R-:W-:Y:S02]  /*76e0*/  IMAD.U32 R10, RZ, RZ, UR4 ;  /* 0x00000004ff0a7e24 */ /* 0x000fe4000f8e00ff */
[----:B------:R-:W-:Y:S07]  /*76f0*/  LEPC R20, `(.L_x_136) ;  /* 0x000000001014794e */ /* 0x000fee0000000000 */
[----:B-1-3--:R-:W-:Y:S05]  /*7700*/  CALL.ABS.NOINC R2 ;  /* 0x0000000002007343 */ /* 0x00afea0003c00000 */
.L_x_136:
[----:B------:R-:W-:Y:S01]  /*7710*/  ISETP.NE.AND P6, PT, R82, RZ, PT ;  /* 0x000000ff5200720c */ /* 0x000fe20003fc5270 */
[----:B------:R-:W-:Y:S05]  /*7720*/  WARPSYNC.ALL ;  /* 0x0000000000007948 */ /* 0x000fea0003800000 */
[----:B------:R-:W-:Y:S01]  /*7730*/  R2UR UR4, R34 ;  /* 0x00000000220472ca */ /* 0x000fe200000e0000 */
[--C-:B----4-:R-:W-:Y:S01]  /*7740*/  HADD2.F32 R20, -RZ, R40.reuse.H0_H0 ;  /* 0x20000028ff147230 */ /* 0x110fe20000004100 */
[----:B------:R-:W-:Y:S01]  /*7750*/  ISETP.NE.AND P0, PT, R76, RZ, PT ;  /* 0x000000ff4c00720c */ /* 0x000fe20003f05270 */
[----:B------:R-:W-:Y:S01]  /*7760*/  HADD2.F32 R21, -RZ, R40.H1_H1 ;  /* 0x30000028ff157230 */ /* 0x000fe20000004100 */
[----:B------:R-:W-:Y:S01]  /*7770*/  MOV R86, UR48 ;  /* 0x0000003000567c02 */ /* 0x000fe20008000f00 */
[--C-:B------:R-:W-:Y:S01]  /*7780*/  HADD2.F32 R36, -RZ, R41.reuse.H1_H1 ;  /* 0x30000029ff247230 */ /* 0x100fe20000004100 */
[----:B------:R-:W-:Y:S01]  /*7790*/  MOV R87, UR37 ;  /* 0x0000002500577c02 */ /* 0x000fe20008000f00 */
[----:B-1----:R-:W-:Y:S01]  /*77a0*/  HADD2.F32 R37, -RZ, R48.H0_H0 ;  /* 0x20000030ff257230 */ /* 0x002fe20000004100 */
[----:B------:R-:W-:Y:S01]  /*77b0*/  @P6 LEA R86, R86, UR44, 0x3 ;  /* 0x0000002c56566c11 */ /* 0x000fe2000f8e18ff */
[----:B------:R-:W-:Y:S01]  /*77c0*/  BSSY.RECONVERGENT B0, `(.L_x_137) ;  /* 0x0000052000007945 */ /* 0x000fe20003800200 */
[----:B------:R-:W-:Y:S02]  /*77d0*/  @P6 SHF.L.U32 R92, R75, 0x1f, RZ ;  /* 0x0000001f4b5c6819 */ /* 0x000fe400000006ff */
[----:B------:R-:W-:Y:S01]  /*77e0*/  @P6 IADD3 R86, PT, PT, R86, 0xf0, RZ ;  /* 0x000000f056566810 */ /* 0x000fe20007ffe0ff */
[----:B---3--:R-:W1:Y:S03]  /*77f0*/  LDTM.x16 R4, tmem[UR4+0x10] ;  /* 0x00001004000479ee */ /* 0x008e660008240000 */
[----:B------:R-:W-:Y:S02]  /*7800*/  @P6 PRMT R86, R87, 0x654, R86 ;  /* 0x0000065457566816 */ /* 0x000fe40000000056 */
[----:B------:R-:W-:Y:S01]  /*7810*/  LEA R87, R38, UR44, 0x3 ;  /* 0x0000002c26577c11 */ /* 0x000fe2000f8e18ff */
[C---:B-1----:R-:W-:Y:S01]  /*7820*/  FMUL R0, R32.reuse, R4 ;  /* 0x0000000420007220 */ /* 0x042fe20000400000 */
[C---:B------:R-:W-:Y:S01]  /*7830*/  FMUL R2, R32.reuse, R5 ;  /* 0x0000000520027220 */ /* 0x040fe20000400000 */
[C---:B------:R-:W-:Y:S01]  /*7840*/  FMUL R3, R32.reuse, R6 ;  /* 0x0000000620037220 */ /* 0x040fe20000400000 */
[C---:B------:R-:W-:Y:S01]  /*7850*/  FMUL R7, R32.reuse, R7 ;  /* 0x0000000720077220 */ /* 0x040fe20000400000 */
[C---:B------:R-:W-:Y:S01]  /*7860*/  FFMA R0, R35.reuse, R20, R0 ;  /* 0x0000001423007223 */ /* 0x040fe20000000000 */
[----:B------:R-:W-:Y:S02]  /*7870*/  HADD2.F32 R20, -RZ, R41.H0_H0 ;  /* 0x20000029ff147230 */ /* 0x000fe40000004100 */
[C---:B------:R-:W-:Y:S01]  /*7880*/  FFMA R2, R35.reuse, R21, R2 ;  /* 0x0000001523027223 */ /* 0x040fe20000000002 */
[C---:B------:R-:W-:Y:S01]  /*7890*/  FMUL R4, R32.reuse, R8 ;  /* 0x0000000820047220 */ /* 0x040fe20000400000 */
[C---:B------:R-:W-:Y:S01]  /*78a0*/  FMUL R5, R32.reuse, R9 ;  /* 0x0000000920057220 */ /* 0x040fe20000400000 */
[--C-:B------:R-:W-:Y:S02]  /*78b0*/  HADD2.F32 R21, -RZ, R43.reuse.H0_H0 ;  /* 0x2000002bff157230 */ /* 0x100fe40000004100 */
[C---:B------:R-:W-:Y:S01]  /*78c0*/  FFMA R3, R35.reuse, R20, R3 ;  /* 0x0000001423037223 */ /* 0x040fe20000000003 */
[--C-:B------:R-:W-:Y:S02]  /*78d0*/  HADD2.F32 R20, -RZ, R42.reuse.H0_H0 ;  /* 0x2000002aff147230 */ /* 0x100fe40000004100 */
[C---:B------:R-:W-:Y:S01]  /*78e0*/  FFMA R7, R35.reuse, R36, R7 ;  /* 0x0000002423077223 */ /* 0x040fe20000000007 */
[C---:B------:R-:W-:Y:S01]  /*78f0*/  FMUL R6, R32.reuse, R10 ;  /* 0x0000000a20067220 */ /* 0x040fe20000400000 */
[----:B------:R-:W-:Y:S02]  /*7900*/  HADD2.F32 R36, -RZ, R43.H1_H1 ;  /* 0x3000002bff247230 */ /* 0x000fe40000004100 */
[C---:B------:R-:W-:Y:S01]  /*7910*/  FMUL R11, R32.reuse, R11 ;  /* 0x0000000b200b7220 */ /* 0x040fe20000400000 */
[C---:B------:R-:W-:Y:S01]  /*7920*/  FFMA R4, R35.reuse, R20, R4 ;  /* 0x0000001423047223 */ /* 0x040fe20000000004 */
[----:B------:R-:W-:Y:S02]  /*7930*/  HADD2.F32 R20, -RZ, R42.H1_H1 ;  /* 0x3000002aff147230 */ /* 0x000fe40000004100 */
[C---:B------:R-:W-:Y:S01]  /*7940*/  FMUL R8, R32.reuse, R12 ;  /* 0x0000000c20087220 */ /* 0x040fe20000400000 */
[C---:B------:R-:W-:Y:S01]  /*7950*/  FMUL R9, R32.reuse, R13 ;  /* 0x0000000d20097220 */ /* 0x040fe20000400000 */
[C---:B------:R-:W-:Y:S01]  /*7960*/  FMUL R10, R32.reuse, R14 ;  /* 0x0000000e200a7220 */ /* 0x040fe20000400000 */
[C---:B------:R-:W-:Y:S01]  /*7970*/  FMUL R15, R32.reuse, R15 ;  /* 0x0000000f200f7220 */ /* 0x040fe20000400000 */
[C---:B------:R-:W-:Y:S01]  /*7980*/  FFMA R5, R35.reuse, R20, R5 ;  /* 0x0000001423057223 */ /* 0x040fe20000000005 */
[----:B------:R-:W-:Y:S02]  /*7990*/  HADD2.F32 R20, -RZ, R48.H1_H1 ;  /* 0x30000030ff147230 */ /* 0x000fe40000004100 */
[C---:B------:R-:W-:Y:S01]  /*79a0*/  FFMA R6, R35.reuse, R21, R6 ;  /* 0x0000001523067223 */ /* 0x040fe20000000006 */
[C---:B------:R-:W-:Y:S01]  /*79b0*/  FFMA R11, R35.reuse, R36, R11 ;  /* 0x00000024230b7223 */ /* 0x040fe2000000000b */
[C---:B------:R-:W-:Y:S01]  /*79c0*/  FFMA R8, R35.reuse, R37, R8 ;  /* 0x0000002523087223 */ /* 0x040fe20000000008 */
[--C-:B------:R-:W-:Y:S02]  /*79d0*/  HADD2.F32 R21, -RZ, R49.reuse.H0_H0 ;  /* 0x20000031ff157230 */ /* 0x100fe40000004100 */
[C---:B------:R-:W-:Y:S01]  /*79e0*/  FFMA R9, R35.reuse, R20, R9 ;  /* 0x0000001423097223 */ /* 0x040fe20000000009 */
[----:B------:R-:W-:Y:S02]  /*79f0*/  HADD2.F32 R20, -RZ, R49.H1_H1 ;  /* 0x30000031ff147230 */ /* 0x000fe40000004100 */
[C---:B------:R-:W-:Y:S01]  /*7a00*/  FMUL R12, R32.reuse, R16 ;  /* 0x00000010200c7220 */ /* 0x040fe20000400000 */
[C---:B------:R-:W-:Y:S01]  /*7a10*/  FMUL R13, R32.reuse, R17 ;  /* 0x00000011200d7220 */ /* 0x040fe20000400000 */
[C---:B------:R-:W-:Y:S01]  /*7a20*/  FFMA R10, R35.reuse, R21, R10 ;  /* 0x00000015230a7223 */ /* 0x040fe2000000000a */
[--C-:B------:R-:W-:Y:S02]  /*7a30*/  HADD2.F32 R21, -RZ, R50.reuse.H0_H0 ;  /* 0x20000032ff157230 */ /* 0x100fe40000004100 */
[C---:B------:R-:W-:Y:S01]  /*7a40*/  FFMA R15, R35.reuse, R20, R15 ;  /* 0x00000014230f7223 */ /* 0x040fe2000000000f */
[----:B------:R-:W-:Y:S02]  /*7a50*/  HADD2.F32 R20, -RZ, R50.H1_H1 ;  /* 0x30000032ff147230 */ /* 0x000fe40000004100 */
[C---:B------:R-:W-:Y:S01]  /*7a60*/  FMUL R14, R32.reuse, R18 ;  /* 0x00000012200e7220 */ /* 0x040fe20000400000 */
[--C-:B------:R-:W-:Y:S02]  /*7a70*/  HADD2.F32 R37, -RZ, R51.reuse.H0_H0 ;  /* 0x20000033ff257230 */ /* 0x100fe40000004100 */
[----:B------:R-:W-:Y:S01]  /*7a80*/  FMUL R19, R32, R19 ;  /* 0x0000001320137220 */ /* 0x000fe20000400000 */
[----:B------:R-:W-:Y:S01]  /*7a90*/  HADD2.F32 R36, -RZ, R51.H1_H1 ;  /* 0x30000033ff247230 */ /* 0x000fe20000004100 */
        /* <DEDUP_REMOVED lines=22> */
[----:B------:R-:W-:Y:S02]  /*7c00*/  UIADD3 UR12, UP0, UPT, UR50, 0x680, URZ ;  /* 0x00000680320c7890 */ /* 0x000fe4000ff1e0ff */
[----:B------:R-:W-:Y:S02]  /*7c10*/  UIADD3 UR9, UPT, UPT, UR41, 0x10, URZ ;  /* 0x0000001029097890 */ /* 0x000fe4000fffe0ff */
[----:B------:R-:W-:Y:S02]  /*7c20*/  UIADD3 UR8, UPT, UPT, UR44, 0x1200, URZ ;  /* 0x000012002c087890 */ /* 0x000fe4000fffe0ff */
[----:B------:R-:W-:Y:S01]  /*7c30*/  UIADD3.X UR13, UPT, UPT, URZ, UR51, URZ, UP0, !UPT ;  /* 0x00000033ff0d7290 */ /* 0x000fe200087fe4ff */
[----:B------:R-:W-:Y:S01]  /*7c40*/  UMOV UR10, UR42 ;  /* 0x0000002a000a7c82 */ /* 0x000fe20008000000 */
[----:B------:R-:W-:Y:S01]  /*7c50*/  UMOV UR11, UR36 ;  /* 0x00000024000b7c82 */ /* 0x000fe20008000000 */
[----:B------:R-:W-:Y:S02]  /*7c60*/  UIADD3 UR5, UPT, UPT, UR41, 0x50, URZ ;  /* 0x0000005029057890 */ /* 0x000fe4000fffe0ff */
[----:B------:R-:W-:Y:S01]  /*7c70*/  UIADD3 UR4, UPT, UPT, UR44, 0x1a00, URZ ;  /* 0x00001a002c047890 */ /* 0x000fe2000fffe0ff */
[----:B------:R-:W-:Y:S03]  /*7c80*/  UMOV UR6, UR42 ;  /* 0x0000002a00067c82 */ /* 0x000fe60008000000 */
[----:B------:R2:W-:Y:S01]  /*7c90*/  UTMASTG.3D [UR8], [UR12] ;  /* 0x000000080c0073b5 */ /* 0x0005e20008010000 */
[----:B------:R-:W-:Y:S04]  /*7ca0*/  UMOV UR7, UR36 ;  /* 0x0000002400077c82 */ /* 0x000fe80008000000 */
[----:B------:R2:W-:Y:S01]  /*7cb0*/  UTMASTG.3D [UR4], [UR12] ;  /* 0x000000040c0073b5 */ /* 0x0005e20008010000 */
[----:B------:R0:W-:Y:S01]  /*7cc0*/  UTMACMDFLUSH ;  /* 0x00000000000079b7 */ /* 0x0001e20000000000 */
[----:B--2---:R-:W-:Y:S04]  /*7cd0*/  DEPBAR.LE SB0, 0x1 ;  /* 0x000080400000791a */ /* 0x004fe80000000000 */
.L_x_138:
[----:B------:R-:W-:Y:S05]  /*7ce0*/  BSYNC.RECONVERGENT B0 ;  /* 0x0000000000007941 */ /* 0x000fea0003800200 */
.L_x_137:
[----:B------:R-:W-:Y:S01]  /*7cf0*/  BAR.SYNC.DEFER_BLOCKING 0x1, 0x80 ;  /* 0x0042000000007b1d */ /* 0x000fe20000010000 */
[----:B------:R-:W-:Y:S04]  /*7d00*/  UIADD3 UR40, UPT, UPT, UR48, 0x1, URZ ;  /* 0x0000000130287890 */ /* 0x000fe8000fffe0ff */
[----:B------:R-:W-:Y:S04]  /*7d10*/  UISETP.NE.AND UP0, UPT, UR40, 0x4, UPT ;  /* 0x000000042800788c */ /* 0x000fe8000bf05270 */
[----:B------:R-:W-:Y:S01]  /*7d20*/  USEL UR40, UR40, URZ, UP0 ;  /* 0x000000ff28287287 */ /* 0x000fe20008000000 */
[----:B------:R2:W-:Y:S01]  /*7d30*/  @P6 SYNCS.ARRIVE.TRANS64.RED.A1T0 RZ, [R86+URZ], RZ ;  /* 0x000000ff56ff69a7 */ /* 0x0005e200081004ff */
[----:B------:R-:W-:Y:S01]  /*7d40*/  BSSY B1, `(.L_x_139) ;  /* 0x0000013000017945 */ /* 0x000fe20003800000 */
[----:B------:R-:W3:Y:S02]  /*7d50*/  @P6 SYNCS.PHASECHK.TRANS64.TRYWAIT P0, [R87+URZ+0xd0], R92 ;  /* 0x0000d05c570065a7 */ /* 0x000ee400080011ff */
[----:B---3--:R-:W-:Y:S01]  /*7d60*/  @P6 SEL R39, RZ, 0x1, !P0 ;  /* 0x00000001ff276807 */ /* 0x008fe20004000000 */
[----:B--2---:R-:W-:Y:S06]  /*7d70*/  @!P6 BRA `(.L_x_140) ;  /* 0x00000000003ce947 */ /* 0x004fec0003800000 */
[----:B------:R-:W-:Y:S01]  /*7d80*/  ISETP.NE.AND P1, PT, R84, RZ, PT ;  /* 0x000000ff5400720c */ /* 0x000fe20003f25270 */
[----:B------:R-:W-:Y:S01]  /*7d90*/  BSSY B0, `(.L_x_141) ;  /* 0x0000009000007945 */ /* 0x000fe20003800000 */
[----:B------:R-:W-:Y:S11]  /*7da0*/  ISETP.NE.AND P0, PT, R39, RZ, PT ;  /* 0x000000ff2700720c */ /* 0x000ff60003f05270 */
[----:B------:R-:W-:Y:S05]  /*7db0*/  @P1 IMAD R2, R38, 0x1000, R81 ;  /* 0x0000100026021824 */ /* 0x000fea00078e0251 */
[----:B------:R-:W-:Y:S05]  /*7dc0*/  @P1 IADD3 R0, PT, PT, R2, UR44, RZ ;  /* 0x0000002c02001c10 */ /* 0x000fea000fffe0ff */
[----:B------:R-:W-:Y:S01]  /*7dd0*/  @P1 IMAD.IADD R0, R85, 0x1, R0 ;  /* 0x0000000155001824 */ /* 0x000fe200078e0200 */
[----:B------:R-:W-:Y:S06]  /*7de0*/  @P0 BRA `(.L_x_142) ;  /* 0x00000000000c0947 */ /* 0x000fec0003800000 */
[----:B------:R-:W-:Y:S04]  /*7df0*/  SHF.L.U32 R4, R75, 0x1f, RZ ;  /* 0x0000001f4b047819 */ /* 0x000fe800000006ff */
[----:B------:R-:W2:Y:S02]  /*7e00*/  SYNCS.PHASECHK.TRANS64.TRYWAIT P0, [R87+URZ+0xd0], R4 ;  /* 0x0000d004570075a7 */ /* 0x000ea400080011ff */
[----:B--2---:R-:W-:Y:S05]  /*7e10*/  @!P0 BRA `(.L_x_143) ;  /* 0x0000002000d08947 */ /* 0x004fea0003800000 */
.L_x_142:
[----:B------:R-:W-:Y:S05]  /*7e20*/  BSYNC B0 ;  /* 0x0000000000007941 */ /* 0x000fea0003800000 */
.L_x_141:
[----:B------:R-:W-:Y:S02]  /*7e30*/  ISETP.NE.AND P0, PT, R84, RZ, PT ;  /* 0x000000ff5400720c */ /* 0x000fe40003f05270 */
[----:B------:R-:W-:Y:S11]  /*7e40*/  IADD3 R38, PT, PT, R38, 0x1, RZ ;  /* 0x0000000126267810 */ /* 0x000ff60007ffe0ff */
[----:B------:R3:W4:Y:S04]  /*7e50*/  @P0 LDS.128 R40, [R2+UR44+0x200] ;  /* 0x0002002c02280984 */ /* 0x0007280008000c00 */
[----:B------:R3:W1:Y:S02]  /*7e60*/  @P0 LDS.128 R48, [R0+0x200] ;  /* 0x0002000000300984 */ /* 0x0006640000000c00 */
.L_x_140:
[----:B------:R-:W-:Y:S05]  /*7e70*/  BSYNC B1 ;  /* 0x0000000000017941 */ /* 0x000fea0003800000 */
.L_x_139:
[----:B------:R-:W-:Y:S05]  /*7e80*/  VIADD R3, R34, 0x20 ;  /* 0x0000002022037836 */ /* 0x000fea0000000000 */
[----:B------:R-:W-:Y:S04]  /*7e90*/  SHF.R.U32.HI R3, RZ, 0x15, R3 ;  /* 0x00000015ff037819 */ /* 0x000fe80000011603 */
[----:B------:R-:W-:Y:S11]  /*7ea0*/  LOP3.LUT P0, RZ, R3, 0x3, R70, 0x48, !PT ;  /* 0x0000000303ff7812 */ /* 0x000ff60007804846 */
[----:B------:R-:W-:Y:S02]  /*7eb0*/  @!UPT UIADD3 URZ, UPT, UPT, URZ, URZ, URZ ;  /* 0x000000fffffff290 */ /* 0x000fe4000fffe0ff */
[----:B------:R-:W-:Y:S05]  /*7ec0*/  @!P0 BRA `(.L_x_144) ;  /* 0x0000000000408947 */ /* 0x000fea0003800000 */
[----:B------:R-:W5:Y:S01]  /*7ed0*/  LDCU.64 UR8, c[0x4][0x70] ;  /* 0x01000e00ff0877ac */ /* 0x000f620008000a00 */
[----:B------:R-:W-:Y:S01]  /*7ee0*/  MOV R3, 0x0 ;  /* 0x0000000000037802 */ /* 0x000fe20000000f00 */
[----:B------:R-:W-:Y:S02]  /*7ef0*/  HFMA2 R12, -RZ, RZ, 0, 5.9604644775390625e-08 ;  /* 0x00000001ff0c7431 */ /* 0x000fe400000001ff */
[----:B------:R-:W-:Y:S02]  /*7f00*/  IMAD.MOV.U32 R8, RZ, RZ, 0x192 ;  /* 0x00000192ff087424 */ /* 0x000fe400078e00ff */
[----:B------:R-:W-:Y:S01]  /*7f10*/  IMAD.MOV.U32 R13, RZ, RZ, RZ ;  /* 0x000000ffff0d7224 */ /* 0x000fe200078e00ff */
[----:B------:R-:W4:Y:S01]  /*7f20*/  LDCU.64 UR6, c[0x4][0x78] ;  /* 0x01000f00ff0677ac */ /* 0x000f220008000a00 */
[----:B---3--:R-:W3:Y:S01]  /*7f30*/  LDC.64 R2, c[0x4][R3] ;  /* 0x0100000003027b82 */ /* 0x008ee20000000a00 */
[----:B------:R-:W1:Y:S01]  /*7f40*/  LDCU.64 UR4, c[0x4][0x10] ;  /* 0x01000200ff0477ac */ /* 0x000e620008000a00 */
[----:B-----5:R-:W-:Y:S01]  /*7f50*/  MOV R5, UR9 ;  /* 0x0000000900057c02 */ /* 0x020fe20008000f00 */
[----:B--2---:R-:W-:Y:S01]  /*7f60*/  IMAD.U32 R4, RZ, RZ, UR8 ;  /* 0x00000008ff047e24 */ /* 0x004fe2000f8e00ff */
[----:B----4-:R-:W-:Y:S01]  /*7f70*/  MOV R7, UR7 ;  /* 0x0000000700077c02 */ /* 0x010fe20008000f00 */
[----:B------:R-:W-:Y:S01]  /*7f80*/  IMAD.U32 R6, RZ, RZ, UR6 ;  /* 0x00000006ff067e24 */ /* 0x000fe2000f8e00ff */
[----:B-1----:R-:W-:Y:S01]  /*7f90*/  MOV R11, UR5 ;  /* 0x00000005000b7c02 */ /* 0x002fe20008000f00 */
[----:B------:R-:W-:Y:S02]  /*7fa0*/  IMAD.U32 R10, RZ, RZ, UR4 ;  /* 0x00000004ff0a7e24 */ /* 0x000fe4000f8e00ff */
[----:B------:R-:W-:Y:S07]  /*7fb0*/  LEPC R20, `(.L_x_144) ;  /* 0x000000001014794e */ /* 0x000fee0000000000 */
[----:B---3--:R-:W-:Y:S05]  /*7fc0*/  CALL.ABS.NOINC R2 ;  /* 0x0000000002007343 */ /* 0x008fea0003c00000 */
.L_x_144:
        /* <DEDUP_REMOVED lines=8> */
[----:B--2---:R-:W-:Y:S01]  /*8050*/  MOV R87, UR37 ;  /* 0x0000002500577c02 */ /* 0x004fe20008000f00 */
[----:B-1----:R-:W-:Y:S01]  /*8060*/  HADD2.F32 R37, -RZ, R48.H0_H0 ;  /* 0x20000030ff257230 */ /* 0x002fe20000004100 */
[----:B------:R-:W-:Y:S01]  /*8070*/  @P6 LEA R86, R86, UR44, 0x3 ;  /* 0x0000002c56566c11 */ /* 0x000fe2000f8e18ff */
[----:B------:R-:W-:Y:S01]  /*8080*/  BSSY.RECONVERGENT B0, `(.L_x_145) ;  /* 0x0000052000007945 */ /* 0x000fe20003800200 */
[----:B------:R-:W-:Y:S02]  /*8090*/  LEA R92, R38, UR44, 0x3 ;  /* 0x0000002c265c7c11 */ /* 0x000fe4000f8e18ff */
[----:B------:R-:W-:Y:S01]  /*80a0*/  @P6 IADD3 R86, PT, PT, R86, 0xf0, RZ ;  /* 0x000000f056566810 */ /* 0x000fe20007ffe0ff */
[----:B------:R-:W3:Y:S03]  /*80b0*/  LDTM.x16 R4, tmem[UR4+0x20] ;  /* 0x00002004000479ee */ /* 0x000ee60008240000 */
[----:B------:R-:W-:Y:S02]  /*80c0*/  @P6 PRMT R86, R87, 0x654, R86 ;  /* 0x0000065457566816 */ /* 0x000fe40000000056 */
[----:B------:R-:W-:Y:S01]  /*80d0*/  @P6 SHF.L.U32 R87, R75, 0x1f, RZ ;  /* 0x0000001f4b576819 */ /* 0x000fe200000006ff */
[C---:B---3--:R-:W-:Y:S01]  /*80e0*/  FMUL R0, R32.reuse, R4 ;  /* 0x0000000420007220 */ /* 0x048fe20000400000 */
        /* <DEDUP_REMOVED lines=75> */
.L_x_146:
[----:B------:R-:W-:Y:S05]  /*85a0*/  BSYNC.RECONVERGENT B0 ;  /* 0x0000000000007941 */ /* 0x000fea0003800200 */
.L_x_145:
        /* <DEDUP_REMOVED lines=19> */
.L_x_150:
[----:B------:R-:W-:Y:S05]  /*86e0*/  BSYNC B0 ;  /* 0x0000000000007941 */ /* 0x000fea0003800000 */
.L_x_149:
[----:B------:R-:W-:Y:S11]  /*86f0*/  ISETP.NE.AND P0, PT, R84, RZ, PT ;  /* 0x000000ff5400720c */ /* 0x000ff60003f05270 */
[----:B------:R-:W-:Y:S02]  /*8700*/  @!UPT UIADD3 URZ, UPT, UPT, URZ, URZ, URZ ;  /* 0x000000fffffff290 */ /* 0x000fe4000fffe0ff */
[----:B------:R3:W4:Y:S04]  /*8710*/  @P0 LDS.128 R40, [R38+UR44+0x200] ;  /* 0x0002002c26280984 */ /* 0x0007280008000c00 */
[----:B------:R3:W1:Y:S02]  /*8720*/  @P0 LDS.128 R48, [R85+0x200] ;  /* 0x0002000055300984 */ /* 0x0006640000000c00 */
.L_x_148:
[----:B------:R-:W-:Y:S05]  /*8730*/  BSYNC B1 ;  /* 0x0000000000017941 */ /* 0x000fea0003800000 */
.L_x_147:
        /* <DEDUP_REMOVED lines=11> */
[----:B------:R-:W1:Y:S01]  /*87f0*/  LDC.64 R2, c[0x4][R3] ;  /* 0x0100000003027b82 */ /* 0x000e620000000a00 */
[----:B------:R-:W3:Y:S01]  /*8800*/  LDCU.64 UR4, c[0x4][0x10] ;  /* 0x01000200ff0477ac */ /* 0x000ee20008000a00 */
[----:B--2---:R-:W-:Y:S01]  /*8810*/  MOV R5, UR9 ;  /* 0x0000000900057c02 */ /* 0x004fe20008000f00 */
[----:B------:R-:W-:Y:S01]  /*8820*/  IMAD.U32 R4, RZ, RZ, UR8 ;  /* 0x00000008ff047e24 */ /* 0x000fe2000f8e00ff */
[----:B-----5:R-:W-:Y:S01]  /*8830*/  MOV R7, UR7 ;  /* 0x0000000700077c02 */ /* 0x020fe20008000f00 */
[----:B------:R-:W-:Y:S01]  /*8840*/  IMAD.U32 R6, RZ, RZ, UR6 ;  /* 0x00000006ff067e24 */ /* 0x000fe2000f8e00ff */
[----:B---3--:R-:W-:Y:S01]  /*8850*/  MOV R11, UR5 ;  /* 0x00000005000b7c02 */ /* 0x008fe20008000f00 */
[----:B------:R-:W-:Y:S02]  /*8860*/  IMAD.U32 R10, RZ, RZ, UR4 ;  /* 0x00000004ff0a7e24 */ /* 0x000fe4000f8e00ff */
[----:B------:R-:W-:Y:S07]  /*8870*/  LEPC R20, `(.L_x_152) ;  /* 0x000000001014794e */ /* 0x000fee0000000000 */
[----:B-1--4-:R-:W-:Y:S05]  /*8880*/  CALL.ABS.NOINC R2 ;  /* 0x0000000002007343 */ /* 0x012fea0003c00000 */
.L_x_152:
[----:B------:R-:W-:Y:S01]  /*8890*/  ISETP.NE.AND P0, PT, R76, RZ, PT ;  /* 0x000000ff4c00720c */ /* 0x000fe20003f05270 */
[----:B------:R-:W-:Y:S05]  /*88a0*/  WARPSYNC.ALL ;  /* 0x0000000000007948 */ /* 0x000fea0003800000 */
[----:B------:R-:W-:Y:S01]  /*88b0*/  R2UR UR4, R34 ;  /* 0x00000000220472ca */ /* 0x000fe200000e0000 */
[--C-:B----4-:R-:W-:Y:S01]  /*88c0*/  HADD2.F32 R20, -RZ, R40.reuse.H0_H0 ;  /* 0x20000028ff147230 */ /* 0x110fe20000004100 */
[----:B------:R-:W-:Y:S01]  /*88d0*/  IADD3 R78, PT, PT, R78, 0x160, RZ ;  /* 0x000001604e4e7810 */ /* 0x000fe20007ffe0ff */
[----:B------:R-:W-:Y:S01]  /*88e0*/  HADD2.F32 R36, -RZ, R40.H1_H1 ;  /* 0x30000028ff247230 */ /* 0x000fe20000004100 */
[----:B------:R-:W-:Y:S01]  /*88f0*/  BSSY.RECONVERGENT B0, `(.L_x_153) ;  /* 0x0000053000007945 */ /* 0x000fe20003800200 */
[--C-:B------:R-:W-:Y:S01]  /*8900*/  HADD2.F32 R21, -RZ, R41.reuse.H0_H0 ;  /* 0x20000029ff157230 */ /* 0x100fe20000004100 */
[----:B------:R-:W-:Y:S01]  /*8910*/  LOP3.LUT R78, R78, 0xfefffff8, RZ, 0xc0, !PT ;  /* 0xfefffff84e4e7812 */ /* 0x000fe200078ec0ff */
[----:B---3--:R-:W-:Y:S02]  /*8920*/  HADD2.F32 R38, -RZ, R41.H1_H1 ;  /* 0x30000029ff267230 */ /* 0x008fe40000004100 */
[--C-:B------:R-:W-:Y:S02]  /*8930*/  HADD2.F32 R37, -RZ, R42.reuse.H0_H0 ;  /* 0x2000002aff257230 */ /* 0x100fe40000004100 */
[----:B------:R-:W-:Y:S02]  /*8940*/  HADD2.F32 R40, -RZ, R42.H1_H1 ;  /* 0x3000002aff287230 */ /* 0x000fe40000004100 */
[----:B------:R-:W2:Y:S01]  /*8950*/  LDTM.x16 R4, tmem[UR4+0x30] ;  /* 0x00003004000479ee */ /* 0x000ea20008240000 */
[----:B------:R-:W-:Y:S01]  /*8960*/  NOP ;  /* 0x0000000000007918 */ /* 0x000fe20000000000 */
[----:B--2---:R2:W-:Y:S01]  /*8970*/  SYNCS.ARRIVE.TRANS64.RED.A1T0 RZ, [R78+URZ], RZ ;  /* 0x000000ff4eff79a7 */ /* 0x0045e200081004ff */
[--C-:B------:R-:W-:Y:S02]  /*8980*/  HADD2.F32 R39, -RZ, R43.reuse.H0_H0 ;  /* 0x2000002bff277230 */ /* 0x100fe40000004100 */
[----:B------:R-:W-:Y:S02]  /*8990*/  HADD2.F32 R42, -RZ, R43.H1_H1 ;  /* 0x3000002bff2a7230 */ /* 0x000fe40000004100 */
[--C-:B-1----:R-:W-:Y:S02]  /*89a0*/  HADD2.F32 R41, -RZ, R48.reuse.H0_H0 ;  /* 0x20000030ff297230 */ /* 0x102fe40000004100 */
[----:B------:R-:W-:Y:S02]  /*89b0*/  HADD2.F32 R43, -RZ, R48.H1_H1 ;  /* 0x30000030ff2b7230 */ /* 0x000fe40000004100 */
[--C-:B------:R-:W-:Y:S02]  /*89c0*/  HADD2.F32 R44, -RZ, R49.reuse.H0_H0 ;  /* 0x20000031ff2c7230 */ /* 0x100fe40000004100 */
[----:B------:R-:W-:Y:S02]  /*89d0*/  HADD2.F32 R46, -RZ, R49.H1_H1 ;  /* 0x30000031ff2e7230 */ /* 0x000fe40000004100 */
[--C-:B------:R-:W-:Y:S02]  /*89e0*/  HADD2.F32 R45, -RZ, R50.reuse.H0_H0 ;  /* 0x20000032ff2d7230 */ /* 0x100fe40000004100 */
[----:B------:R-:W-:Y:S02]  /*89f0*/  HADD2.F32 R48, -RZ, R50.H1_H1 ;  /* 0x30000032ff307230 */ /* 0x000fe40000004100 */
[--C-:B------:R-:W-:Y:S02]  /*8a00*/  HADD2.F32 R47, -RZ, R51.reuse.H0_H0 ;  /* 0x20000033ff2f7230 */ /* 0x100fe40000004100 */
[----:B------:R-:W-:Y:S02]  /*8a10*/  HADD2.F32 R50, -RZ, R51.H1_H1 ;  /* 0x30000033ff327230 */ /* 0x000fe40000004100 */
[C---:B------:R-:W-:Y:S01]  /*8a20*/  FMUL R4, R32.reuse, R4 ;  /* 0x0000000420047220 */ /* 0x040fe20000400000 */
[C---:B------:R-:W-:Y:S01]  /*8a30*/  FMUL R5, R32.reuse, R5 ;  /* 0x0000000520057220 */ /* 0x040fe20000400000 */
[C---:B------:R-:W-:Y:S01]  /*8a40*/  FMUL R6, R32.reuse, R6 ;  /* 0x0000000620067220 */ /* 0x040fe20000400000 */
[C---:B------:R-:W-:Y:S01]  /*8a50*/  FMUL R7, R32.reuse, R7 ;  /* 0x0000000720077220 */ /* 0x040fe20000400000 */
[C---:B------:R-:W-:Y:S01]  /*8a60*/  FFMA R4, R35.reuse, R20, R4 ;  /* 0x0000001423047223 */ /* 0x040fe20000000004 */
        /* <DEDUP_REMOVED lines=21> */
[----:B------:R-:W-:Y:S01]  /*8bc0*/  FFMA R15, R35, R46, R15 ;  /* 0x0000002e230f7223 */ /* 0x000fe2000000000f */
        /* <DEDUP_REMOVED lines=20> */
[----:B-1----:R-:W1:Y:S02]  /*8d10*/  FENCE.VIEW.ASYNC.S ;  /* 0x00000000000073c6 */ /* 0x002e640000000000 */
[----:B-1----:R-:W-:Y:S06]  /*8d20*/  BAR.SYNC.DEFER_BLOCKING 0x1, 0x80 ;  /* 0x0042000000007b1d */ /* 0x002fec0000010000 */
        /* <DEDUP_REMOVED lines=14> */
[----:B-1----:R-:W-:Y:S04]  /*8e10*/  DEPBAR.LE SB0, 0x1 ;  /* 0x000080400000791a */ /* 0x002fe80000000000 */
.L_x_154:
[----:B------:R-:W-:Y:S05]  /*8e20*/  BSYNC.RECONVERGENT B0 ;  /* 0x0000000000007941 */ /* 0x000fea0003800200 */
.L_x_153:
[----:B------:R-:W-:Y:S01]  /*8e30*/  BAR.SYNC.DEFER_BLOCKING 0x1, 0x80 ;  /* 0x0042000000007b1d */ /* 0x000fe20000010000 */
[----:B------:R-:W-:Y:S01]  /*8e40*/  UISETP.NE.AND UP0, UPT, UR45, -0x4, UPT ;  /* 0xfffffffc2d00788c */ /* 0x000fe2000bf05270 */
[----:B------:R-:W-:Y:S08]  /*8e50*/  IADD3 R0, PT, PT, R30, 0x1, RZ ;  /* 0x000000011e007810 */ /* 0x000ff00007ffe0ff */
[----:B------:R-:W-:Y:S05]  /*8e60*/  BRA.U !UP0, `(.L_x_155) ;  /* 0x0000000108287547 */ /* 0x000fea000b800000 */
[----:B------:R-:W-:Y:S01]  /*8e70*/  ISETP.NE.AND P0, PT, R82, RZ, PT ;  /* 0x000000ff5200720c */ /* 0x000fe20003f05270 */
[----:B------:R-:W-:Y:S01]  /*8e80*/  IMAD.U32 R3, RZ, RZ, UR48 ;  /* 0x00000030ff037e24 */ /* 0x000fe2000f8e00ff */
[----:B------:R-:W-:Y:S01]  /*8e90*/  UIADD3 UR48, UPT, UPT, UR48, 0x1, URZ ;  /* 0x0000000130307890 */ /* 0x000fe2000fffe0ff */
[----:B------:R-:W-:Y:S03]  /*8ea0*/  IMAD.U32 R2, RZ, RZ, UR37 ;  /* 0x00000025ff027e24 */ /* 0x000fe6000f8e00ff */
[----:B------:R-:W-:Y:S04]  /*8eb0*/  UISETP.NE.AND UP0, UPT, UR48, 0x4, UPT ;  /* 0x000000043000788c */ /* 0x000fe8000bf05270 */
[----:B------:R-:W-:Y:S03]  /*8ec0*/  USEL UR48, UR48, URZ, UP0 ;  /* 0x000000ff30307287 */ /* 0x000fe60008000000 */
[----:B------:R-:W-:Y:S05]  /*8ed0*/  @P0 LEA R3, R3, UR44, 0x3 ;  /* 0x0000002c03030c11 */ /* 0x000fea000f8e18ff */
[----:B------:R-:W-:Y:S05]  /*8ee0*/  @P0 VIADD R3, R3, 0xf0 ;  /* 0x000000f003030836 */ /* 0x000fea0000000000 */
[----:B------:R-:W-:Y:S04]  /*8ef0*/  @P0 PRMT R2, R2, 0x654, R3 ;  /* 0x0000065402020816 */ /* 0x000fe80000000003 */
[----:B------:R1:W-:Y:S03]  /*8f00*/  @P0 SYNCS.ARRIVE.TRANS64.RED.A1T0 RZ, [R2+URZ], RZ ;  /* 0x000000ff02ff09a7 */ /* 0x0003e600081004ff */
.L_x_155:
[----:B------:R-:W-:Y:S01]  /*8f10*/  ISETP.NE.AND P2, PT, R77, RZ, PT ;  /* 0x000000ff4d00720c */ /* 0x000fe20003f45270 */
[----:B------:R-:W-:Y:S01]  /*8f20*/  UIADD3 UR45, UPT, UPT, UR45, 0x4, URZ ;  /* 0x000000042d2d7890 */ /* 0x000fe2000fffe0ff */
[----:B------:R-:W-:Y:S01]  /*8f30*/  ISETP.NE.AND P0, PT, R80, 0x2, PT ;  /* 0x000000025000780c */ /* 0x000fe20003f05270 */
[----:B------:R-:W-:Y:S01]  /*8f40*/  IMAD.IADD R20, R29, 0x1, R62 ;  /* 0x000000011d147824 */ /* 0x000fe200078e023e */
[----:B------:R-:W-:Y:S01]  /*8f50*/  ISETP.NE.AND P1, PT, R0, 0x4, PT ;  /* 0x000000040000780c */ /* 0x000fe20003f25270 */
[----:B------:R-:W-:Y:S01]  /*8f60*/  IMAD.IADD R21, R31, 0x1, R64 ;  /* 0x000000011f157824 */ /* 0x000fe200078e0240 */
[----:B-1----:R-:W-:Y:S02]  /*8f70*/  SEL R2, RZ, 0x1, P0 ;  /* 0x00000001ff027807 */ /* 0x002fe40000000000 */
[----:B------:R-:W-:Y:S02]  /*8f80*/  SEL R3, RZ, 0x1, P1 ;  /* 0x00000001ff037807 */ /* 0x000fe40000800000 */
[----:B------:R-:W-:Y:S02]  /*8f90*/  LOP3.LUT R73, R73, R2, RZ, 0x3c, !PT ;  /* 0x0000000249497212 */ /* 0x000fe400078e3cff */
[----:B------:R-:W-:Y:S02]  /*8fa0*/  LOP3.LUT R74, R74, R3, RZ, 0x3c, !PT ;  /* 0x000000034a4a7212 */ /* 0x000fe400078e3cff */
[----:B------:R-:W-:Y:S02]  /*8fb0*/  @P2 R2UR UR36, R72 ;  /* 0x00000000482422ca */ /* 0x000fe400000e0000 */
[----:B------:R-:W-:Y:S02]  /*8fc0*/  SEL R80, R80, RZ, P0 ;  /* 0x000000ff50507207 */ /* 0x000fe40000000000 */
[----:B------:R-:W-:Y:S01]  /*8fd0*/  SEL R30, R0, RZ, P1 ;  /* 0x000000ff001e7207 */ /* 0x000fe20000800000 */
[----:B------:R-:W-:Y:S10]  /*8fe0*/  @P2 BRA `(.L_x_156) ;  /* 0xffffffcc00e42947 */ /* 0x000ff4000383ffff */
[----:B------:R-:W1:Y:S01]  /*8ff0*/  LDCU.64 UR6, c[0x0][0x888] ;  /* 0x00011100ff0677ac */ /* 0x000e620008000a00 */
[----:B------:R-:W3:Y:S01]  /*9000*/  LDCU.64 UR4, c[0x0][0x890] ;  /* 0x00011200ff0477ac */ /* 0x000ee20008000a00 */
[----:B-1----:R-:W-:Y:S02]  /*9010*/  ISETP.NE.U32.AND P2, PT, RZ, UR6, PT ;  /* 0x00000006ff007c0c */ /* 0x002fe4000bf45070 */
[----:B---3--:R-:W-:Y:S02]  /*9020*/  ISETP.NE.U32.AND P1, PT, RZ, UR4, PT ;  /* 0x00000004ff007c0c */ /* 0x008fe4000bf25070 */
[----:B------:R-:W-:Y:S02]  /*9030*/  ISETP.NE.AND.EX P2, PT, RZ, UR7, PT, P2 ;  /* 0x00000007ff007c0c */ /* 0x000fe4000bf45320 */
[----:B------:R-:W-:-:S13]  /*9040*/  ISETP.NE.AND.EX P0, PT, RZ, UR5, PT, P1 ;  /* 0x00000005ff007c0c */ /* 0x000fda000bf05310 */
[----:B------:R-:W-:Y:S05]  /*9050*/  @P2 BRA P0, `(.L_x_157) ;  /* 0x00000000003c2947 */ /* 0x000fea0000000000 */
[----:B------:R-:W-:-:S13]  /*9060*/  ISETP.NE.AND.EX P1, PT, RZ, UR5, PT, P1 ;  /* 0x00000005ff007c0c */ /* 0x000fda000bf25310 */
[----:B------:R-:W-:Y:S05]  /*9070*/  @P1 BRA `(.L_x_158) ;  /* 0x00000000000c1947 */ /* 0x000fea0003800000 */
[----:B------:R-:W-:-:S13]  /*9080*/  FSETP.NEU.AND P0, PT, R35, RZ, PT ;  /* 0x000000ff2300720b */ /* 0x000fda0003f0d000 */
[----:B------:R-:W-:Y:S05]  /*9090*/  @!P0 EXIT ;  /* 0x000000000000894d */ /* 0x000fea0003800000 */
[----:B------:R-:W-:Y:S05]  /*90a0*/  BRA `(.L_x_157) ;  /* 0x0000000000287947 */ /* 0x000fea0003800000 */
.L_x_158:
[----:B------:R-:W-:Y:S01]  /*90b0*/  ISETP.NE.AND P0, PT, R79, RZ, PT ;  /* 0x000000ff4f00720c */ /* 0x000fe20003f05270 */
[----:B------:R-:W-:-:S12]  /*90c0*/  BSSY.RECONVERGENT B0, `(.L_x_157) ;  /* 0x0000008000007945 */ /* 0x000fd80003800200 */
[----:B------:R-:W-:Y:S05]  /*90d0*/  @P0 BRA `(.L_x_159) ;  /* 0x0000000000100947 */ /* 0x000fea0003800000 */
[----:B------:R-:W-:-:S04]  /*90e0*/  ISETP.NE.U32.AND P0, PT, RZ, UR6, PT ;  /* 0x00000006ff007c0c */ /* 0x000fc8000bf05070 */
[----:B------:R-:W-:-:S13]  /*90f0*/  ISETP.NE.AND.EX P0, PT, RZ, UR7, PT, P0 ;  /* 0x00000007ff007c0c */ /* 0x000fda000bf05300 */
[----:B------:R-:W-:Y:S05]  /*9100*/  @!P0 EXIT ;  /* 0x000000000000894d */ /* 0x000fea0003800000 */
[----:B------:R-:W-:Y:S05]  /*9110*/  BRA `(.L_x_160) ;  /* 0x0000000000087947 */ /* 0x000fea0003800000 */
.L_x_159:
[----:B------:R-:W-:-:S13]  /*9120*/  FSETP.NEU.AND P0, PT, R35, RZ, PT ;  /* 0x000000ff2300720b */ /* 0x000fda0003f0d000 */
[----:B------:R-:W-:Y:S05]  /*9130*/  @!P0 EXIT ;  /* 0x000000000000894d */ /* 0x000fea0003800000 */
.L_x_160:
[----:B------:R-:W-:Y:S05]  /*9140*/  BSYNC.RECONVERGENT B0 ;  /* 0x0000000000007941 */ /* 0x000fea0003800200 */
.L_x_157:
[----:B------:R-:W-:Y:S01]  /*9150*/  ULEA UR4, UR48, UR44, 0x3 ;  /* 0x0000002c30047291 */ /* 0x000fe2000f8e18ff */
[----:B------:R-:W-:-:S04]  /*9160*/  DEPBAR.LE SB0, 0x0 ;  /* 0x000080000000791a */ /* 0x000fc80000000000 */
[----:B------:R-:W-:-:S04]  /*9170*/  UIADD3 UR4, UPT, UPT, UR4, 0xf0, URZ ;  /* 0x000000f004047890 */ /* 0x000fc8000fffe0ff */
[----:B------:R-:W-:-:S09]  /*9180*/  UPRMT UR4, UR37, 0x654, UR4 ;  /* 0x0000065425047896 */ /* 0x000fd20008000004 */
[----:B------:R-:W-:Y:S01]  /*9190*/  SYNCS.ARRIVE.TRANS64.RED.A1T0 RZ, [UR4], RZ ;  /* 0x000000ffffff79a7 */ /* 0x000fe20008100404 */
[----:B------:R-:W-:Y:S05]  /*91a0*/  EXIT ;  /* 0x000000000000794d */ /* 0x000fea0003800000 */
.L_x_25:
[----:B--2---:R2:W4:Y:S02]  /*91b0*/  SYNCS.PHASECHK.TRANS64.TRYWAIT P0, [R3+URZ+0x190], R2 ;  /* 0x00019002030075a7 */ /* 0x00452400080011ff */
[----:B----4-:R-:W-:Y:S05]  /*91c0*/  @!P0 NANOSLEEP.SYNCS 0x989680 ;  /* 0x009896800000895d */ /* 0x010fea0003900000 */
[----:B------:R-:W4:Y:S02]  /*91d0*/  @!P0 SYNCS.PHASECHK.TRANS64 P0, [R3+URZ+0x190], R2 ;  /* 0x00019002030085a7 */ /* 0x000f2400080010ff */
[----:B----4-:R-:W-:Y:S05]  /*91e0*/  @!P0 BRA `(.L_x_25) ;  /* 0xfffffffc00f08947 */ /* 0x010fea000383ffff */
[----:B------:R-:W-:Y:S05]  /*91f0*/  BRA `(.L_x_161) ;  /* 0xffffff8800747947 */ /* 0x000fea000383ffff */
.L_x_28:
[----:B-1----:R-:W-:-:S07]  /*9200*/  MOV R2, UR33 ;  /* 0x0000002100027c02 */ /* 0x002fce0008000f00 */
.L_x_162:
[----:B-1----:R1:W2:Y:S02]  /*9210*/  SYNCS.PHASECHK.TRANS64.TRYWAIT P0, [R2+URZ+0x68], R5 ;  /* 0x00006805020075a7 */ /* 0x0022a400080011ff */
[----:B--2---:R-:W-:Y:S05]  /*9220*/  @!P0 NANOSLEEP.SYNCS 0x989680 ;  /* 0x009896800000895d */ /* 0x004fea0003900000 */
[----:B------:R-:W2:Y:S02]  /*9230*/  @!P0 SYNCS.PHASECHK.TRANS64 P0, [R2+URZ+0x68], R5 ;  /* 0x00006805020085a7 */ /* 0x000ea400080010ff */
[----:B--2---:R-:W-:Y:S05]  /*9240*/  @!P0 BRA `(.L_x_162) ;  /* 0xfffffffc00f08947 */ /* 0x004fea000383ffff */
[----:B------:R-:W-:Y:S05]  /*9250*/  BRA `(.L_x_27) ;  /* 0xffffff8800dc7947 */ /* 0x000fea000383ffff */
.L_x_35:
[----:B-1----:R-:W-:-:S07]  /*9260*/  MOV R2, UR33 ;  /* 0x0000002100027c02 */ /* 0x002fce0008000f00 */
.L_x_163:
[----:B-1----:R1:W2:Y:S02]  /*9270*/  SYNCS.PHASECHK.TRANS64.TRYWAIT P0, [R2+URZ+0x68], R5 ;  /* 0x00006805020075a7 */ /* 0x0022a400080011ff */
[----:B--2---:R-:W-:Y:S05]  /*9280*/  @!P0 NANOSLEEP.SYNCS 0x989680 ;  /* 0x009896800000895d */ /* 0x004fea0003900000 */
[----:B------:R-:W2:Y:S02]  /*9290*/  @!P0 SYNCS.PHASECHK.TRANS64 P0, [R2+URZ+0x68], R5 ;  /* 0x00006805020085a7 */ /* 0x000ea400080010ff */
[----:B--2---:R-:W-:Y:S05]  /*92a0*/  @!P0 BRA `(.L_x_163) ;  /* 0xfffffffc00f08947 */ /* 0x004fea000383ffff */
[----:B------:R-:W-:Y:S05]  /*92b0*/  BRA `(.L_x_34) ;  /* 0xffffff8c00ac7947 */ /* 0x000fea000383ffff */
.L_x_42:
[----:B-1----:R1:W2:Y:S02]  /*92c0*/  SYNCS.PHASECHK.TRANS64.TRYWAIT P0, [R2+URZ+0x120], R3 ;  /* 0x00012003020075a7 */ /* 0x0022a400080011ff */
[----:B--2---:R-:W-:Y:S05]  /*92d0*/  @!P0 NANOSLEEP.SYNCS 0x989680 ;  /* 0x009896800000895d */ /* 0x004fea0003900000 */
[----:B------:R-:W2:Y:S02]  /*92e0*/  @!P0 SYNCS.PHASECHK.TRANS64 P0, [R2+URZ+0x120], R3 ;  /* 0x00012003020085a7 */ /* 0x000ea400080010ff */
[----:B--2---:R-:W-:Y:S05]  /*92f0*/  @!P0 BRA `(.L_x_42) ;  /* 0xfffffffc00f08947 */ /* 0x004fea000383ffff */
[----:B------:R-:W-:Y:S05]  /*9300*/  BRA `(.L_x_164) ;  /* 0xffffff90007c7947 */ /* 0x000fea000383ffff */
.L_x_46:
[----:B---3--:R-:W-:-:S07]  /*9310*/  MOV R0, UR4 ;  /* 0x0000000400007c02 */ /* 0x008fce0008000f00 */
.L_x_165:
[----:B-1----:R1:W2:Y:S02]  /*9320*/  SYNCS.PHASECHK.TRANS64.TRYWAIT P0, [R0+URZ], R3 ;  /* 0x00000003000075a7 */ /* 0x0022a400080011ff */
[----:B--2---:R-:W-:Y:S05]  /*9330*/  @!P0 NANOSLEEP.SYNCS 0x989680 ;  /* 0x009896800000895d */ /* 0x004fea0003900000 */
[----:B------:R-:W2:Y:S02]  /*9340*/  @!P0 SYNCS.PHASECHK.TRANS64 P0, [R0+URZ], R3 ;  /* 0x00000003000085a7 */ /* 0x000ea400080010ff */
[----:B--2---:R-:W-:Y:S05]  /*9350*/  @!P0 BRA `(.L_x_165) ;  /* 0xfffffffc00f08947 */ /* 0x004fea000383ffff */
[----:B------:R-:W-:Y:S05]  /*9360*/  BRA `(.L_x_166) ;  /* 0xffffff9400ec7947 */ /* 0x000fea000383ffff */
.L_x_47:
[----:B---3--:R-:W-:-:S07]  /*9370*/  MOV R0, UR4 ;  /* 0x0000000400007c02 */ /* 0x008fce0008000f00 */
.L_x_167:
[----:B-1----:R1:W2:Y:S02]  /*9380*/  SYNCS.PHASECHK.TRANS64.TRYWAIT P0, [R0+URZ], R3 ;  /* 0x00000003000075a7 */ /* 0x0022a400080011ff */
[----:B--2---:R-:W-:Y:S05]  /*9390*/  @!P0 NANOSLEEP.SYNCS 0x989680 ;  /* 0x009896800000895d */ /* 0x004fea0003900000 */
[----:B------:R-:W2:Y:S02]  /*93a0*/  @!P0 SYNCS.PHASECHK.TRANS64 P0, [R0+URZ], R3 ;  /* 0x00000003000085a7 */ /* 0x000ea400080010ff */
[----:B--2---:R-:W-:Y:S05]  /*93b0*/  @!P0 BRA `(.L_x_167) ;  /* 0xfffffffc00f08947 */ /* 0x004fea000383ffff */
[----:B------:R-:W-:Y:S05]  /*93c0*/  BRA `(.L_x_168) ;  /* 0xffffff9400f87947 */ /* 0x000fea000383ffff */
.L_x_48:
[----:B---3--:R-:W-:-:S07]  /*93d0*/  MOV R0, UR4 ;  /* 0x0000000400007c02 */ /* 0x008fce0008000f00 */
.L_x_169:
[----:B-1----:R1:W2:Y:S02]  /*93e0*/  SYNCS.PHASECHK.TRANS64.TRYWAIT P0, [R0+URZ], R3 ;  /* 0x00000003000075a7 */ /* 0x0022a400080011ff */
[----:B--2---:R-:W-:Y:S05]  /*93f0*/  @!P0 NANOSLEEP.SYNCS 0x989680 ;  /* 0x009896800000895d */ /* 0x004fea0003900000 */
[----:B------:R-:W2:Y:S02]  /*9400*/  @!P0 SYNCS.PHASECHK.TRANS64 P0, [R0+URZ], R3 ;  /* 0x00000003000085a7 */ /* 0x000ea400080010ff */
[----:B--2---:R-:W-:Y:S05]  /*9410*/  @!P0 BRA `(.L_x_169) ;  /* 0xfffffffc00f08947 */ /* 0x004fea000383ffff */
[----:B------:R-:W-:Y:S05]  /*9420*/  BRA `(.L_x_170) ;  /* 0xffffff9800047947 */ /* 0x000fea000383ffff */
.L_x_49:
[----:B---3--:R-:W-:-:S07]  /*9430*/  MOV R0, UR4 ;  /* 0x0000000400007c02 */ /* 0x008fce0008000f00 */
.L_x_171:
[----:B-1----:R1:W2:Y:S02]  /*9440*/  SYNCS.PHASECHK.TRANS64.TRYWAIT P0, [R0+URZ], R3 ;  /* 0x00000003000075a7 */ /* 0x0022a400080011ff */
[----:B--2---:R-:W-:Y:S05]  /*9450*/  @!P0 NANOSLEEP.SYNCS 0x989680 ;  /* 0x009896800000895d */ /* 0x004fea0003900000 */
[----:B------:R-:W2:Y:S02]  /*9460*/  @!P0 SYNCS.PHASECHK.TRANS64 P0, [R0+URZ], R3 ;  /* 0x00000003000085a7 */ /* 0x000ea400080010ff */
[----:B--2---:R-:W-:Y:S05]  /*9470*/  @!P0 BRA `(.L_x_171) ;  /* 0xfffffffc00f08947 */ /* 0x004fea000383ffff */
[----:B------:R-:W-:Y:S05]  /*9480*/  BRA `(.L_x_172) ;  /* 0xffffff9800107947 */ /* 0x000fea000383ffff */
.L_x_50:
[----:B---3--:R-:W-:-:S07]  /*9490*/  MOV R0, UR4 ;  /* 0x0000000400007c02 */ /* 0x008fce0008000f00 */
.L_x_173:
[----:B-1----:R1:W2:Y:S02]  /*94a0*/  SYNCS.PHASECHK.TRANS64.TRYWAIT P0, [R0+URZ], R3 ;  /* 0x00000003000075a7 */ /* 0x0022a400080011ff */
[----:B--2---:R-:W-:Y:S05]  /*94b0*/  @!P0 NANOSLEEP.SYNCS 0x989680 ;  /* 0x009896800000895d */ /* 0x004fea0003900000 */
[----:B------:R-:W2:Y:S02]  /*94c0*/  @!P0 SYNCS.PHASECHK.TRANS64 P0, [R0+URZ], R3 ;  /* 0x00000003000085a7 */ /* 0x000ea400080010ff */
[----:B--2---:R-:W-:Y:S05]  /*94d0*/  @!P0 BRA `(.L_x_173) ;  /* 0xfffffffc00f08947 */ /* 0x004fea000383ffff */
[----:B------:R-:W-:Y:S05]  /*94e0*/  BRA `(.L_x_174) ;  /* 0xffffff98001c7947 */ /* 0x000fea000383ffff */
.L_x_51:
[----:B---3--:R-:W-:-:S07]  /*94f0*/  MOV R0, UR4 ;  /* 0x0000000400007c02 */ /* 0x008fce0008000f00 */
.L_x_175:
[----:B-1----:R1:W2:Y:S02]  /*9500*/  SYNCS.PHASECHK.TRANS64.TRYWAIT P0, [R0+URZ], R3 ;  /* 0x00000003000075a7 */ /* 0x0022a400080011ff */
[----:B--2---:R-:W-:Y:S05]  /*9510*/  @!P0 NANOSLEEP.SYNCS 0x989680 ;  /* 0x009896800000895d */ /* 0x004fea0003900000 */
[----:B------:R-:W2:Y:S02]  /*9520*/  @!P0 SYNCS.PHASECHK.TRANS64 P0, [R0+URZ], R3 ;  /* 0x00000003000085a7 */ /* 0x000ea400080010ff */
[----:B--2---:R-:W-:Y:S05]  /*9530*/  @!P0 BRA `(.L_x_175) ;  /* 0xfffffffc00f08947 */ /* 0x004fea000383ffff */
[----:B------:R-:W-:Y:S05]  /*9540*/  BRA `(.L_x_176) ;  /* 0xffffff9800287947 */ /* 0x000fea000383ffff */
.L_x_52:
[----:B---3--:R-:W-:-:S07]  /*9550*/  MOV R0, UR4 ;  /* 0x0000000400007c02 */ /* 0x008fce0008000f00 */
.L_x_177:
[----:B-1----:R1:W2:Y:S02]  /*9560*/  SYNCS.PHASECHK.TRANS64.TRYWAIT P0, [R0+URZ], R3 ;  /* 0x00000003000075a7 */ /* 0x0022a400080011ff */
[----:B--2---:R-:W-:Y:S05]  /*9570*/  @!P0 NANOSLEEP.SYNCS 0x989680 ;  /* 0x009896800000895d */ /* 0x004fea0003900000 */
[----:B------:R-:W2:Y:S02]  /*9580*/  @!P0 SYNCS.PHASECHK.TRANS64 P0, [R0+URZ], R3 ;  /* 0x00000003000085a7 */ /* 0x000ea400080010ff */
[----:B--2---:R-:W-:Y:S05]  /*9590*/  @!P0 BRA `(.L_x_177) ;  /* 0xfffffffc00f08947 */ /* 0x004fea000383ffff */
[----:B------:R-:W-:Y:S05]  /*95a0*/  BRA `(.L_x_178) ;  /* 0xffffff9800347947 */ /* 0x000fea000383ffff */
.L_x_53:
[----:B---3--:R-:W-:-:S07]  /*95b0*/  MOV R0, UR4 ;  /* 0x0000000400007c02 */ /* 0x008fce0008000f00 */
.L_x_179:
[----:B-1----:R1:W2:Y:S02]  /*95c0*/  SYNCS.PHASECHK.TRANS64.TRYWAIT P0, [R0+URZ], R3 ;  /* 0x00000003000075a7 */ /* 0x0022a400080011ff */
[----:B--2---:R-:W-:Y:S05]  /*95d0*/  @!P0 NANOSLEEP.SYNCS 0x989680 ;  /* 0x009896800000895d */ /* 0x004fea0003900000 */
[----:B------:R-:W2:Y:S02]  /*95e0*/  @!P0 SYNCS.PHASECHK.TRANS64 P0, [R0+URZ], R3 ;  /* 0x00000003000085a7 */ /* 0x000ea400080010ff */
[----:B--2---:R-:W-:Y:S05]  /*95f0*/  @!P0 BRA `(.L_x_179) ;  /* 0xfffffffc00f08947 */ /* 0x004fea000383ffff */
[----:B------:R-:W-:Y:S05]  /*9600*/  BRA `(.L_x_180) ;  /* 0xffffff9800407947 */ /* 0x000fea000383ffff */
.L_x_54:
[----:B---3--:R-:W-:-:S07]  /*9610*/  MOV R0, UR4 ;  /* 0x0000000400007c02 */ /* 0x008fce0008000f00 */
.L_x_181:
[----:B-1----:R1:W2:Y:S02]  /*9620*/  SYNCS.PHASECHK.TRANS64.TRYWAIT P0, [R0+URZ], R3 ;  /* 0x00000003000075a7 */ /* 0x0022a400080011ff */
[----:B--2---:R-:W-:Y:S05]  /*9630*/  @!P0 NANOSLEEP.SYNCS 0x989680 ;  /* 0x009896800000895d */ /* 0x004fea0003900000 */
[----:B------:R-:W2:Y:S02]  /*9640*/  @!P0 SYNCS.PHASECHK.TRANS64 P0, [R0+URZ], R3 ;  /* 0x00000003000085a7 */ /* 0x000ea400080010ff */
[----:B--2---:R-:W-:Y:S05]  /*9650*/  @!P0 BRA `(.L_x_181) ;  /* 0xfffffffc00f08947 */ /* 0x004fea000383ffff */
[----:B------:R-:W-:Y:S05]  /*9660*/  BRA `(.L_x_182) ;  /* 0xffffff98004c7947 */ /* 0x000fea000383ffff */
.L_x_55:
[----:B---3--:R-:W-:-:S07]  /*9670*/  MOV R0, UR4 ;  /* 0x0000000400007c02 */ /* 0x008fce0008000f00 */
.L_x_183:
[----:B-1----:R1:W2:Y:S02]  /*9680*/  SYNCS.PHASECHK.TRANS64.TRYWAIT P0, [R0+URZ], R3 ;  /* 0x00000003000075a7 */ /* 0x0022a400080011ff */
[----:B--2---:R-:W-:Y:S05]  /*9690*/  @!P0 NANOSLEEP.SYNCS 0x989680 ;  /* 0x009896800000895d */ /* 0x004fea0003900000 */
[----:B------:R-:W2:Y:S02]  /*96a0*/  @!P0 SYNCS.PHASECHK.TRANS64 P0, [R0+URZ], R3 ;  /* 0x00000003000085a7 */ /* 0x000ea400080010ff */
[----:B--2---:R-:W-:Y:S05]  /*96b0*/  @!P0 BRA `(.L_x_183) ;  /* 0xfffffffc00f08947 */ /* 0x004fea000383ffff */
[----:B------:R-:W-:Y:S05]  /*96c0*/  BRA `(.L_x_184) ;  /* 0xffffff9800587947 */ /* 0x000fea000383ffff */
.L_x_56:
[----:B---3--:R-:W-:-:S07]  /*96d0*/  MOV R0, UR4 ;  /* 0x0000000400007c02 */ /* 0x008fce0008000f00 */
.L_x_185:
[----:B-1----:R1:W2:Y:S02]  /*96e0*/  SYNCS.PHASECHK.TRANS64.TRYWAIT P0, [R0+URZ], R3 ;  /* 0x00000003000075a7 */ /* 0x0022a400080011ff */
[----:B--2---:R-:W-:Y:S05]  /*96f0*/  @!P0 NANOSLEEP.SYNCS 0x989680 ;  /* 0x009896800000895d */ /* 0x004fea0003900000 */
[----:B------:R-:W2:Y:S02]  /*9700*/  @!P0 SYNCS.PHASECHK.TRANS64 P0, [R0+URZ], R3 ;  /* 0x00000003000085a7 */ /* 0x000ea400080010ff */
[----:B--2---:R-:W-:Y:S05]  /*9710*/  @!P0 BRA `(.L_x_185) ;  /* 0xfffffffc00f08947 */ /* 0x004fea000383ffff */
[----:B------:R-:W-:Y:S05]  /*9720*/  BRA `(.L_x_186) ;  /* 0xffffff9800647947 */ /* 0x000fea000383ffff */
.L_x_57:
[----:B---3--:R-:W-:-:S07]  /*9730*/  MOV R0, UR4 ;  /* 0x0000000400007c02 */ /* 0x008fce0008000f00 */
.L_x_187:
[----:B-1----:R1:W2:Y:S02]  /*9740*/  SYNCS.PHASECHK.TRANS64.TRYWAIT P0, [R0+URZ], R3 ;  /* 0x00000003000075a7 */ /* 0x0022a400080011ff */
[----:B--2---:R-:W-:Y:S05]  /*9750*/  @!P0 NANOSLEEP.SYNCS 0x989680 ;  /* 0x009896800000895d */ /* 0x004fea0003900000 */
[----:B------:R-:W2:Y:S02]  /*9760*/  @!P0 SYNCS.PHASECHK.TRANS64 P0, [R0+URZ], R3 ;  /* 0x00000003000085a7 */ /* 0x000ea400080010ff */
[----:B--2---:R-:W-:Y:S05]  /*9770*/  @!P0 BRA `(.L_x_187) ;  /* 0xfffffffc00f08947 */ /* 0x004fea000383ffff */
[----:B------:R-:W-:Y:S05]  /*9780*/  BRA `(.L_x_188) ;  /* 0xffffff9800707947 */ /* 0x000fea000383ffff */
.L_x_60:
[----:B-1----:R1:W2:Y:S02]  /*9790*/  SYNCS.PHASECHK.TRANS64.TRYWAIT P0, [R0+URZ+0x180], R5 ;  /* 0x00018005000075a7 */ /* 0x0022a400080011ff */
[----:B--2---:R-:W-:Y:S05]  /*97a0*/  @!P0 NANOSLEEP.SYNCS 0x989680 ;  /* 0x009896800000895d */ /* 0x004fea0003900000 */
[----:B------:R-:W2:Y:S02]  /*97b0*/  @!P0 SYNCS.PHASECHK.TRANS64 P0, [R0+URZ+0x180], R5 ;  /* 0x00018005000085a7 */ /* 0x000ea400080010ff */
[----:B--2---:R-:W-:Y:S05]  /*97c0*/  @!P0 BRA `(.L_x_60) ;  /* 0xfffffffc00f08947 */ /* 0x004fea000383ffff */
[----:B------:R-:W-:Y:S05]  /*97d0*/  BRA `(.L_x_189) ;  /* 0xffffff9800d07947 */ /* 0x000fea000383ffff */
.L_x_61:
[----:B------:R-:W-:-:S07]  /*97e0*/  MOV R0, UR5 ;  /* 0x0000000500007c02 */ /* 0x000fce0008000f00 */
.L_x_190:
[----:B-1----:R1:W2:Y:S02]  /*97f0*/  SYNCS.PHASECHK.TRANS64.TRYWAIT P0, [R0+URZ+0x130], R7 ;  /* 0x00013007000075a7 */ /* 0x0022a400080011ff */
[----:B--2---:R-:W-:Y:S05]  /*9800*/  @!P0 NANOSLEEP.SYNCS 0x989680 ;  /* 0x009896800000895d */ /* 0x004fea0003900000 */
[----:B------:R-:W2:Y:S02]  /*9810*/  @!P0 SYNCS.PHASECHK.TRANS64 P0, [R0+URZ+0x130], R7 ;  /* 0x00013007000085a7 */ /* 0x000ea400080010ff */
[----:B--2---:R-:W-:Y:S05]  /*9820*/  @!P0 BRA `(.L_x_190) ;  /* 0xfffffffc00f08947 */ /* 0x004fea000383ffff */
[----:B------:R-:W-:Y:S05]  /*9830*/  BRA `(.L_x_191) ;  /* 0xffffff9800e07947 */ /* 0x000fea000383ffff */
.L_x_62:
[----:B-1----:R1:W2:Y:S02]  /*9840*/  SYNCS.PHASECHK.TRANS64.TRYWAIT P1, [R0+URZ+0x120], R5 ;  /* 0x00012005000075a7 */ /* 0x0022a400080211ff */
[----:B--2---:R-:W-:Y:S05]  /*9850*/  @!P1 NANOSLEEP.SYNCS 0x989680 ;  /* 0x009896800000995d */ /* 0x004fea0003900000 */
[----:B------:R-:W2:Y:S02]  /*9860*/  @!P1 SYNCS.PHASECHK.TRANS64 P1, [R0+URZ+0x120], R5 ;  /* 0x00012005000095a7 */ /* 0x000ea400080210ff */
[----:B--2---:R-:W-:Y:S05]  /*9870*/  @!P1 BRA `(.L_x_62) ;  /* 0xfffffffc00f09947 */ /* 0x004fea000383ffff */
[----:B------:R-:W-:Y:S05]  /*9880*/  BRA `(.L_x_192) ;  /* 0xffffff9c00107947 */ /* 0x000fea000383ffff */
.L_x_65:
[----:B------:R-:W-:-:S07]  /*9890*/  MOV R0, UR5 ;  /* 0x0000000500007c02 */ /* 0x000fce0008000f00 */
.L_x_193:
[----:B-1----:R1:W2:Y:S02]  /*98a0*/  SYNCS.PHASECHK.TRANS64.TRYWAIT P0, [R0+URZ+0x130], R3 ;  /* 0x00013003000075a7 */ /* 0x0022a400080011ff */
[----:B--2---:R-:W-:Y:S05]  /*98b0*/  @!P0 NANOSLEEP.SYNCS 0x989680 ;  /* 0x009896800000895d */ /* 0x004fea0003900000 */
[----:B------:R-:W2:Y:S02]  /*98c0*/  @!P0 SYNCS.PHASECHK.TRANS64 P0, [R0+URZ+0x130], R3 ;  /* 0x00013003000085a7 */ /* 0x000ea400080010ff */
[----:B--2---:R-:W-:Y:S05]  /*98d0*/  @!P0 BRA `(.L_x_193) ;  /* 0xfffffffc00f08947 */ /* 0x004fea000383ffff */
[----:B------:R-:W-:Y:S05]  /*98e0*/  BRA `(.L_x_64) ;  /* 0xffffff9c00647947 */ /* 0x000fea000383ffff */
.L_x_74:
[----:B-1----:R-:W-:-:S04]  /*98f0*/  MOV R4, UR4 ;  /* 0x0000000400047c02 */ /* 0x002fc80008000f00 */
[----:B------:R1:W2:Y:S03]  /*9900*/  SYNCS.PHASECHK.TRANS64.TRYWAIT P0, [R4+URZ+0x8], R5 ;  /* 0x00000805040075a7 */ /* 0x0002a600080011ff */
[----:B--2---:R-:W-:Y:S05]  /*9910*/  @!P0 NANOSLEEP.SYNCS 0x989680 ;  /* 0x009896800000895d */ /* 0x004fea0003900000 */
[----:B------:R-:W2:Y:S02]  /*9920*/  @!P0 SYNCS.PHASECHK.TRANS64 P0, [R4+URZ+0x8], R5 ;  /* 0x00000805040085a7 */ /* 0x000ea400080010ff */
[----:B--2---:R-:W-:Y:S05]  /*9930*/  @!P0 BRA `(.L_x_74) ;  /* 0xfffffffc00ec8947 */ /* 0x004fea000383ffff */
[----:B------:R-:W-:Y:S05]  /*9940*/  BRA `(.L_x_73) ;  /* 0xffffffa000187947 */ /* 0x000fea000383ffff */
.L_x_76:
[----:B------:R-:W-:Y:S01]  /*9950*/  BSSY B0, `(.L_x_194) ;  /* 0x0000006000007945 */ /* 0x000fe20003800000 */
[----:B------:R-:W-:-:S07]  /*9960*/  MOV R15, 0xffffffff ;  /* 0xffffffff000f7802 */ /* 0x000fce0000000f00 */
[----:B-1---5:R-:W-:Y:S05]  /*9970*/  WARPSYNC.COLLECTIVE R15, `(.L_x_195) ;  /* 0x000000000f0c7348 */ /* 0x022fea0003c00000 */
[----:B------:R-:W-:Y:S02]  /*9980*/  ELECT P6, UR79, PT ;  /* 0x00000000004f782f */ /* 0x000fe400038c0000 */
[----:B------:R-:W-:Y:S01]  /*9990*/  MOV R14, UR79 ;  /* 0x0000004f000e7c02 */ /* 0x000fe20008000f00 */
[----:B-1---5:R-:W-:Y:S10]  /*99a0*/  ENDCOLLECTIVE ;  /* 0x000000000000791b */ /* 0x022ff40003800000 */
.L_x_195:
[----:B------:R-:W-:Y:S05]  /*99b0*/  BSYNC B0 ;  /* 0x0000000000007941 */ /* 0x000fea0003800000 */
.L_x_194:
[----:B------:R-:W-:Y:S05]  /*99c0*/  BRA `(.L_x_196) ;  /* 0xffffffa000487947 */ /* 0x000fea000383ffff */
.L_x_78:
[----:B-1----:R-:W-:-:S04]  /*99d0*/  MOV R2, UR4 ;  /* 0x0000000400027c02 */ /* 0x002fc80008000f00 */
[----:B------:R1:W2:Y:S03]  /*99e0*/  SYNCS.PHASECHK.TRANS64.TRYWAIT P0, [R2+URZ+0x8], R3 ;  /* 0x00000803020075a7 */ /* 0x0002a600080011ff */
[----:B--2---:R-:W-:Y:S05]  /*99f0*/  @!P0 NANOSLEEP.SYNCS 0x989680 ;  /* 0x009896800000895d */ /* 0x004fea0003900000 */
[----:B------:R-:W2:Y:S02]  /*9a00*/  @!P0 SYNCS.PHASECHK.TRANS64 P0, [R2+URZ+0x8], R3 ;  /* 0x00000803020085a7 */ /* 0x000ea400080010ff */
[----:B--2---:R-:W-:Y:S05]  /*9a10*/  @!P0 BRA `(.L_x_78) ;  /* 0xfffffffc00ec8947 */ /* 0x004fea000383ffff */
[----:B------:R-:W-:Y:S05]  /*9a20*/  BRA `(.L_x_77) ;  /* 0xffffffa0004c7947 */ /* 0x000fea000383ffff */
.L_x_79:
[----:B-1----:R1:W2:Y:S02]  /*9a30*/  SYNCS.PHASECHK.TRANS64.TRYWAIT P0, [R0+URZ+0x120], R5 ;  /* 0x00012005000075a7 */ /* 0x0022a400080011ff */
[----:B--2---:R-:W-:Y:S05]  /*9a40*/  @!P0 NANOSLEEP.SYNCS 0x989680 ;  /* 0x009896800000895d */ /* 0x004fea0003900000 */
[----:B------:R-:W2:Y:S02]  /*9a50*/  @!P0 SYNCS.PHASECHK.TRANS64 P0, [R0+URZ+0x120], R5 ;  /* 0x00012005000085a7 */ /* 0x000ea400080010ff */
[----:B--2---:R-:W-:Y:S05]  /*9a60*/  @!P0 BRA `(.L_x_79) ;  /* 0xfffffffc00f08947 */ /* 0x004fea000383ffff */
[----:B------:R-:W-:Y:S05]  /*9a70*/  BRA `(.L_x_197) ;  /* 0xffffffa400307947 */ /* 0x000fea000383ffff */
.L_x_81:
[----:B------:R-:W-:-:S07]  /*9a80*/  MOV R0, UR7 ;  /* 0x0000000700007c02 */ /* 0x000fce0008000f00 */
.L_x_198:
[----:B-1----:R1:W2:Y:S02]  /*9a90*/  SYNCS.PHASECHK.TRANS64.TRYWAIT P0, [R0+URZ+0x160], R5 ;  /* 0x00016005000075a7 */ /* 0x0022a400080011ff */
[----:B--2---:R-:W-:Y:S05]  /*9aa0*/  @!P0 NANOSLEEP.SYNCS 0x989680 ;  /* 0x009896800000895d */ /* 0x004fea0003900000 */
[----:B------:R-:W2:Y:S02]  /*9ab0*/  @!P0 SYNCS.PHASECHK.TRANS64 P0, [R0+URZ+0x160], R5 ;  /* 0x00016005000085a7 */ /* 0x000ea400080010ff */
[----:B--2---:R-:W-:Y:S05]  /*9ac0*/  @!P0 BRA `(.L_x_198) ;  /* 0xfffffffc00f08947 */ /* 0x004fea000383ffff */
[----:B------:R-:W-:Y:S05]  /*9ad0*/  BRA `(.L_x_199) ;  /* 0xffffffa4007c7947 */ /* 0x000fea000383ffff */
.L_x_84:
[----:B------:R-:W-:Y:S07]  /*9ae0*/  MOV R0, UR6 ;  /* 0x0000000600007c02 */ /* 0x000fee0008000f00 */
.L_x_200:
[----:B-1----:R1:W2:Y:S02]  /*9af0*/  SYNCS.PHASECHK.TRANS64.TRYWAIT P0, [R0+URZ], R5 ;  /* 0x00000005000075a7 */ /* 0x0022a400080011ff */
[----:B--2---:R-:W-:Y:S05]  /*9b00*/  @!P0 NANOSLEEP.SYNCS 0x989680 ;  /* 0x009896800000895d */ /* 0x004fea0003900000 */
[----:B------:R-:W2:Y:S02]  /*9b10*/  @!P0 SYNCS.PHASECHK.TRANS64 P0, [R0+URZ], R5 ;  /* 0x00000005000085a7 */ /* 0x000ea400080010ff */
[----:B--2---:R-:W-:Y:S05]  /*9b20*/  @!P0 BRA `(.L_x_200) ;  /* 0xfffffffc00f08947 */ /* 0x004fea000383ffff */
[----:B------:R-:W-:Y:S05]  /*9b30*/  BRA `(.L_x_83) ;  /* 0xffffffa400907947 */ /* 0x000fea000383ffff */
.L_x_88:
[----:B-1----:R-:W-:-:S07]  /*9b40*/  MOV R0, UR7 ;  /* 0x0000000700007c02 */ /* 0x002fce0008000f00 */
.L_x_201:
[----:B-1----:R1:W2:Y:S02]  /*9b50*/  SYNCS.PHASECHK.TRANS64.TRYWAIT P0, [R0+URZ], R3 ;  /* 0x00000003000075a7 */ /* 0x0022a400080011ff */
[----:B--2---:R-:W-:Y:S05]  /*9b60*/  @!P0 NANOSLEEP.SYNCS 0x989680 ;  /* 0x009896800000895d */ /* 0x004fea0003900000 */
[----:B------:R-:W2:Y:S02]  /*9b70*/  @!P0 SYNCS.PHASECHK.TRANS64 P0, [R0+URZ], R3 ;  /* 0x00000003000085a7 */ /* 0x000ea400080010ff */
[----:B--2---:R-:W-:Y:S05]  /*9b80*/  @!P0 BRA `(.L_x_201) ;  /* 0xfffffffc00f08947 */ /* 0x004fea000383ffff */
[----:B------:R-:W-:Y:S05]  /*9b90*/  BRA `(.L_x_202) ;  /* 0xffffffa800847947 */ /* 0x000fea000383ffff */
.L_x_89:
[----:B------:R-:W-:-:S07]  /*9ba0*/  MOV R0, UR7 ;  /* 0x0000000700007c02 */ /* 0x000fce0008000f00 */
.L_x_203:
[----:B-1----:R1:W2:Y:S02]  /*9bb0*/  SYNCS.PHASECHK.TRANS64.TRYWAIT P0, [R0+URZ], R3 ;  /* 0x00000003000075a7 */ /* 0x0022a400080011ff */
[----:B--2---:R-:W-:Y:S05]  /*9bc0*/  @!P0 NANOSLEEP.SYNCS 0x989680 ;  /* 0x009896800000895d */ /* 0x004fea0003900000 */
[----:B------:R-:W2:Y:S02]  /*9bd0*/  @!P0 SYNCS.PHASECHK.TRANS64 P0, [R0+URZ], R3 ;  /* 0x00000003000085a7 */ /* 0x000ea400080010ff */
[----:B--2---:R-:W-:Y:S05]  /*9be0*/  @!P0 BRA `(.L_x_203) ;  /* 0xfffffffc00f08947 */ /* 0x004fea000383ffff */
[----:B------:R-:W-:Y:S05]  /*9bf0*/  BRA `(.L_x_204) ;  /* 0xffffffa800907947 */ /* 0x000fea000383ffff */
.L_x_90:
[----:B------:R-:W-:-:S07]  /*9c00*/  MOV R0, UR7 ;  /* 0x0000000700007c02 */ /* 0x000fce0008000f00 */
.L_x_205:
[----:B-1----:R1:W2:Y:S02]  /*9c10*/  SYNCS.PHASECHK.TRANS64.TRYWAIT P0, [R0+URZ], R3 ;  /* 0x00000003000075a7 */ /* 0x0022a400080011ff */
[----:B--2---:R-:W-:Y:S05]  /*9c20*/  @!P0 NANOSLEEP.SYNCS 0x989680 ;  /* 0x009896800000895d */ /* 0x004fea0003900000 */
[----:B------:R-:W2:Y:S02]  /*9c30*/  @!P0 SYNCS.PHASECHK.TRANS64 P0, [R0+URZ], R3 ;  /* 0x00000003000085a7 */ /* 0x000ea400080010ff */
[----:B--2---:R-:W-:Y:S05]  /*9c40*/  @!P0 BRA `(.L_x_205) ;  /* 0xfffffffc00f08947 */ /* 0x004fea000383ffff */
[----:B------:R-:W-:Y:S05]  /*9c50*/  BRA `(.L_x_206) ;  /* 0xffffffa8009c7947 */ /* 0x000fea000383ffff */
.L_x_93:
[----:B------:R-:W-:-:S07]  /*9c60*/  MOV R0, UR5 ;  /* 0x0000000500007c02 */ /* 0x000fce0008000f00 */
.L_x_207:
[----:B-1----:R1:W2:Y:S02]  /*9c70*/  SYNCS.PHASECHK.TRANS64.TRYWAIT P1, [R0+URZ+0x1a0], R3 ;  /* 0x0001a003000075a7 */ /* 0x0022a400080211ff */
[----:B--2---:R-:W-:Y:S05]  /*9c80*/  @!P1 NANOSLEEP.SYNCS 0x989680 ;  /* 0x009896800000995d */ /* 0x004fea0003900000 */
[----:B------:R-:W2:Y:S02]  /*9c90*/  @!P1 SYNCS.PHASECHK.TRANS64 P1, [R0+URZ+0x1a0], R3 ;  /* 0x0001a003000095a7 */ /* 0x000ea400080210ff */
[----:B--2---:R-:W-:Y:S05]  /*9ca0*/  @!P1 BRA `(.L_x_207) ;  /* 0xfffffffc00f09947 */ /* 0x004fea000383ffff */
[----:B------:R-:W-:Y:S05]  /*9cb0*/  BRA `(.L_x_208) ;  /* 0xffffffa800e87947 */ /* 0x000fea000383ffff */
.L_x_98:
[----:B--2---:R2:W3:Y:S02]  /*9cc0*/  SYNCS.PHASECHK.TRANS64.TRYWAIT P0, [R0+URZ+0x120], R3 ;  /* 0x00012003000075a7 */ /* 0x0044e400080011ff */
[----:B---3--:R-:W-:Y:S05]  /*9cd0*/  @!P0 NANOSLEEP.SYNCS 0x989680 ;  /* 0x009896800000895d */ /* 0x008fea0003900000 */
[----:B------:R-:W3:Y:S02]  /*9ce0*/  @!P0 SYNCS.PHASECHK.TRANS64 P0, [R0+URZ+0x120], R3 ;  /* 0x00012003000085a7 */ /* 0x000ee400080010ff */
[----:B---3--:R-:W-:Y:S05]  /*9cf0*/  @!P0 BRA `(.L_x_98) ;  /* 0xfffffffc00f08947 */ /* 0x008fea000383ffff */
[----:B------:R-:W-:Y:S05]  /*9d00*/  BRA `(.L_x_209) ;  /* 0xffffffac00ec7947 */ /* 0x000fea000383ffff */
.L_x_101:
[----:B------:R-:W-:Y:S07]  /*9d10*/  MOV R0, UR4 ;  /* 0x0000000400007c02 */ /* 0x000fee0008000f00 */
.L_x_210:
[----:B--2---:R2:W3:Y:S02]  /*9d20*/  SYNCS.PHASECHK.TRANS64.TRYWAIT P0, [R0+URZ+0x118], R3 ;  /* 0x00011803000075a7 */ /* 0x0044e400080011ff */
[----:B---3--:R-:W-:Y:S05]  /*9d30*/  @!P0 NANOSLEEP.SYNCS 0x989680 ;  /* 0x009896800000895d */ /* 0x008fea0003900000 */
[----:B------:R-:W3:Y:S02]  /*9d40*/  @!P0 SYNCS.PHASECHK.TRANS64 P0, [R0+URZ+0x118], R3 ;  /* 0x00011803000085a7 */ /* 0x000ee400080010ff */
[----:B---3--:R-:W-:Y:S05]  /*9d50*/  @!P0 BRA `(.L_x_210) ;  /* 0xfffffffc00f08947 */ /* 0x008fea000383ffff */
[----:B------:R-:W-:Y:S05]  /*9d60*/  BRA `(.L_x_100) ;  /* 0xffffffb000cc7947 */ /* 0x000fea000383ffff */
.L_x_104:
[----:B------:R-:W-:Y:S07]  /*9d70*/  MOV R3, UR4 ;  /* 0x0000000400037c02 */ /* 0x000fee0008000f00 */
.L_x_211:
[----:B-1----:R1:W2:Y:S02]  /*9d80*/  SYNCS.PHASECHK.TRANS64.TRYWAIT P0, [R3+URZ+0xf0], R12 ;  /* 0x0000f00c030075a7 */ /* 0x0022a400080011ff */
[----:B--2---:R-:W-:Y:S05]  /*9d90*/  @!P0 NANOSLEEP.SYNCS 0x989680 ;  /* 0x009896800000895d */ /* 0x004fea0003900000 */
[----:B------:R-:W2:Y:S02]  /*9da0*/  @!P0 SYNCS.PHASECHK.TRANS64 P0, [R3+URZ+0xf0], R12 ;  /* 0x0000f00c030085a7 */ /* 0x000ea400080010ff */
[----:B--2---:R-:W-:Y:S05]  /*9db0*/  @!P0 BRA `(.L_x_211) ;  /* 0xfffffffc00f08947 */ /* 0x004fea000383ffff */
[----:B------:R-:W-:Y:S05]  /*9dc0*/  BRA `(.L_x_212) ;  /* 0xffffffb400487947 */ /* 0x000fea000383ffff */
.L_x_105:
[----:B-1----:R-:W-:Y:S07]  /*9dd0*/  MOV R3, UR4 ;  /* 0x0000000400037c02 */ /* 0x002fee0008000f00 */
.L_x_213:
[----:B-1----:R1:W2:Y:S02]  /*9de0*/  SYNCS.PHASECHK.TRANS64.TRYWAIT P0, [R3+URZ+0xf8], R12 ;  /* 0x0000f80c030075a7 */ /* 0x0022a400080011ff */
[----:B--2---:R-:W-:Y:S05]  /*9df0*/  @!P0 NANOSLEEP.SYNCS 0x989680 ;  /* 0x009896800000895d */ /* 0x004fea0003900000 */
[----:B------:R-:W2:Y:S02]  /*9e00*/  @!P0 SYNCS.PHASECHK.TRANS64 P0, [R3+URZ+0xf8], R12 ;  /* 0x0000f80c030085a7 */ /* 0x000ea400080010ff */
[----:B--2---:R-:W-:Y:S05]  /*9e10*/  @!P0 BRA `(.L_x_213) ;  /* 0xfffffffc00f08947 */ /* 0x004fea000383ffff */
[----:B------:R-:W-:Y:S05]  /*9e20*/  BRA `(.L_x_214) ;  /* 0xffffffb400a47947 */ /* 0x000fea000383ffff */
.L_x_106:
[----:B-1----:R-:W-:Y:S07]  /*9e30*/  MOV R3, UR4 ;  /* 0x0000000400037c02 */ /* 0x002fee0008000f00 */
.L_x_215:
[----:B-1----:R1:W2:Y:S02]  /*9e40*/  SYNCS.PHASECHK.TRANS64.TRYWAIT P0, [R3+URZ+0x100], R12 ;  /* 0x0001000c030075a7 */ /* 0x0022a400080011ff */
[----:B--2---:R-:W-:Y:S05]  /*9e50*/  @!P0 NANOSLEEP.SYNCS 0x989680 ;  /* 0x009896800000895d */ /* 0x004fea0003900000 */
[----:B------:R-:W2:Y:S02]  /*9e60*/  @!P0 SYNCS.PHASECHK.TRANS64 P0, [R3+URZ+0x100], R12 ;  /* 0x0001000c030085a7 */ /* 0x000ea400080010ff */
[----:B--2---:R-:W-:Y:S05]  /*9e70*/  @!P0 BRA `(.L_x_215) ;  /* 0xfffffffc00f08947 */ /* 0x004fea000383ffff */
[----:B------:R-:W-:Y:S05]  /*9e80*/  BRA `(.L_x_216) ;  /* 0xffffffb800007947 */ /* 0x000fea000383ffff */
.L_x_107:
[----:B------:R-:W-:Y:S07]  /*9e90*/  MOV R3, UR4 ;  /* 0x0000000400037c02 */ /* 0x000fee0008000f00 */
.L_x_217:
[----:B-1----:R1:W2:Y:S02]  /*9ea0*/  SYNCS.PHASECHK.TRANS64.TRYWAIT P0, [R3+URZ+0x108], R12 ;  /* 0x0001080c030075a7 */ /* 0x0022a400080011ff */
[----:B--2---:R-:W-:Y:S05]  /*9eb0*/  @!P0 NANOSLEEP.SYNCS 0x989680 ;  /* 0x009896800000895d */ /* 0x004fea0003900000 */
[----:B------:R-:W2:Y:S02]  /*9ec0*/  @!P0 SYNCS.PHASECHK.TRANS64 P0, [R3+URZ+0x108], R12 ;  /* 0x0001080c030085a7 */ /* 0x000ea400080010ff */
[----:B--2---:R-:W-:Y:S05]  /*9ed0*/  @!P0 BRA `(.L_x_217) ;  /* 0xfffffffc00f08947 */ /* 0x004fea000383ffff */
[----:B------:R-:W-:Y:S05]  /*9ee0*/  BRA `(.L_x_218) ;  /* 0xffffffb800a07947 */ /* 0x000fea000383ffff */
.L_x_109:
[----:B------:R-:W-:-:S07]  /*9ef0*/  MOV R0, UR4 ;  /* 0x0000000400007c02 */ /* 0x000fce0008000f00 */
.L_x_219:
[----:B-1----:R1:W3:Y:S02]  /*9f00*/  SYNCS.PHASECHK.TRANS64.TRYWAIT P0, [R0+URZ+0xf0], R3 ;  /* 0x0000f003000075a7 */ /* 0x0022e400080011ff */
[----:B---3--:R-:W-:Y:S05]  /*9f10*/  @!P0 NANOSLEEP.SYNCS 0x989680 ;  /* 0x009896800000895d */ /* 0x008fea0003900000 */
[----:B------:R-:W3:Y:S02]  /*9f20*/  @!P0 SYNCS.PHASECHK.TRANS64 P0, [R0+URZ+0xf0], R3 ;  /* 0x0000f003000085a7 */ /* 0x000ee400080010ff */
[----:B---3--:R-:W-:Y:S05]  /*9f30*/  @!P0 BRA `(.L_x_219) ;  /* 0xfffffffc00f08947 */ /* 0x008fea000383ffff */
[----:B------:R-:W-:Y:S05]  /*9f40*/  BRA `(.L_x_220) ;  /* 0xffffffbc00287947 */ /* 0x000fea000383ffff */
.L_x_110:
[----:B-1----:R-:W-:-:S07]  /*9f50*/  MOV R0, UR4 ;  /* 0x0000000400007c02 */ /* 0x002fce0008000f00 */
.L_x_221:
[----:B-1----:R1:W3:Y:S02]  /*9f60*/  SYNCS.PHASECHK.TRANS64.TRYWAIT P0, [R0+URZ+0xf8], R3 ;  /* 0x0000f803000075a7 */ /* 0x0022e400080011ff */
[----:B---3--:R-:W-:Y:S05]  /*9f70*/  @!P0 NANOSLEEP.SYNCS 0x989680 ;  /* 0x009896800000895d */ /* 0x008fea0003900000 */
[----:B------:R-:W3:Y:S02]  /*9f80*/  @!P0 SYNCS.PHASECHK.TRANS64 P0, [R0+URZ+0xf8], R3 ;  /* 0x0000f803000085a7 */ /* 0x000ee400080010ff */
[----:B---3--:R-:W-:Y:S05]  /*9f90*/  @!P0 BRA `(.L_x_221) ;  /* 0xfffffffc00f08947 */ /* 0x008fea000383ffff */
[----:B------:R-:W-:Y:S05]  /*9fa0*/  BRA `(.L_x_222) ;  /* 0xffffffbc00187947 */ /* 0x000fea000383ffff */
.L_x_111:
[----:B-1----:R-:W-:-:S07]  /*9fb0*/  MOV R0, UR4 ;  /* 0x0000000400007c02 */ /* 0x002fce0008000f00 */
.L_x_223:
[----:B-1----:R1:W3:Y:S02]  /*9fc0*/  SYNCS.PHASECHK.TRANS64.TRYWAIT P0, [R0+URZ+0x100], R3 ;  /* 0x00010003000075a7 */ /* 0x0022e400080011ff */
[----:B---3--:R-:W-:Y:S05]  /*9fd0*/  @!P0 NANOSLEEP.SYNCS 0x989680 ;  /* 0x009896800000895d */ /* 0x008fea0003900000 */
[----:B------:R-:W3:Y:S02]  /*9fe0*/  @!P0 SYNCS.PHASECHK.TRANS64 P0, [R0+URZ+0x100], R3 ;  /* 0x00010003000085a7 */ /* 0x000ee400080010ff */
[----:B---3--:R-:W-:Y:S05]  /*9ff0*/  @!P0 BRA `(.L_x_223) ;  /* 0xfffffffc00f08947 */ /* 0x008fea000383ffff */
[----:B------:R-:W-:Y:S05]  /*a000*/  BRA `(.L_x_224) ;  /* 0xffffffbc00087947 */ /* 0x000fea000383ffff */
.L_x_113:
[----:B--2---:R2:W3:Y:S02]  /*a010*/  SYNCS.PHASECHK.TRANS64.TRYWAIT P0, [R0+URZ+0x120], R3 ;  /* 0x00012003000075a7 */ /* 0x0044e400080011ff */
[----:B---3--:R-:W-:Y:S05]  /*a020*/  @!P0 NANOSLEEP.SYNCS 0x989680 ;  /* 0x009896800000895d */ /* 0x008fea0003900000 */
[----:B------:R-:W3:Y:S02]  /*a030*/  @!P0 SYNCS.PHASECHK.TRANS64 P0, [R0+URZ+0x120], R3 ;  /* 0x00012003000085a7 */ /* 0x000ee400080010ff */
[----:B---3--:R-:W-:Y:S05]  /*a040*/  @!P0 BRA `(.L_x_113) ;  /* 0xfffffffc00f08947 */ /* 0x008fea000383ffff */
[----:B------:R-:W-:Y:S05]  /*a050*/  BRA `(.L_x_225) ;  /* 0xffffffbc00dc7947 */ /* 0x000fea000383ffff */
.L_x_124:
[----:B-1----:R-:W-:Y:S04]  /*a060*/  MOV R0, UR44 ;  /* 0x0000002c00007c02 */ /* 0x002fe80008000f00 */
[----:B------:R1:W2:Y:S03]  /*a070*/  SYNCS.PHASECHK.TRANS64.TRYWAIT P1, [R0+URZ+0xd0], R5 ;  /* 0x0000d005000075a7 */ /* 0x0002a600080211ff */
[----:B--2---:R-:W-:Y:S05]  /*a080*/  @!P1 NANOSLEEP.SYNCS 0x989680 ;  /* 0x009896800000995d */ /* 0x004fea0003900000 */
[----:B------:R-:W2:Y:S02]  /*a090*/  @!P1 SYNCS.PHASECHK.TRANS64 P1, [R0+URZ+0xd0], R5 ;  /* 0x0000d005000095a7 */ /* 0x000ea400080210ff */
[----:B--2---:R-:W-:Y:S05]  /*a0a0*/  @!P1 BRA `(.L_x_124) ;  /* 0xfffffffc00ec9947 */ /* 0x004fea000383ffff */
[----:B------:R-:W-:Y:S05]  /*a0b0*/  BRA `(.L_x_123) ;  /* 0xffffffc800d47947 */ /* 0x000fea000383ffff */
.L_x_126:
[----:B-1----:R1:W4:Y:S02]  /*a0c0*/  SYNCS.PHASECHK.TRANS64.TRYWAIT P0, [R78+URZ+0x140], R3 ;  /* 0x000140034e0075a7 */ /* 0x00232400080011ff */
[----:B----4-:R-:W-:Y:S05]  /*a0d0*/  @!P0 NANOSLEEP.SYNCS 0x989680 ;  /* 0x009896800000895d */ /* 0x010fea0003900000 */
[----:B------:R-:W4:Y:S02]  /*a0e0*/  @!P0 SYNCS.PHASECHK.TRANS64 P0, [R78+URZ+0x140], R3 ;  /* 0x000140034e0085a7 */ /* 0x000f2400080010ff */
[----:B----4-:R-:W-:Y:S05]  /*a0f0*/  @!P0 BRA `(.L_x_126) ;  /* 0xfffffffc00f08947 */ /* 0x010fea000383ffff */
[----:B------:R-:W-:Y:S05]  /*a100*/  BRA `(.L_x_125) ;  /* 0xffffffc800f47947 */ /* 0x000fea000383ffff */
.L_x_135:
[----:B--2---:R2:W3:Y:S02]  /*a110*/  SYNCS.PHASECHK.TRANS64.TRYWAIT P0, [R3+URZ+0xd0], R0 ;  /* 0x0000d000030075a7 */ /* 0x0044e400080011ff */
[----:B---3--:R-:W-:Y:S05]  /*a120*/  @!P0 NANOSLEEP.SYNCS 0x989680 ;  /* 0x009896800000895d */ /* 0x008fea0003900000 */
[----:B------:R-:W3:Y:S02]  /*a130*/  @!P0 SYNCS.PHASECHK.TRANS64 P0, [R3+URZ+0xd0], R0 ;  /* 0x0000d000030085a7 */ /* 0x000ee400080010ff */
[----:B---3--:R-:W-:Y:S05]  /*a140*/  @!P0 BRA `(.L_x_135) ;  /* 0xfffffffc00f08947 */ /* 0x008fea000383ffff */
[----:B------:R-:W-:Y:S05]  /*a150*/  BRA `(.L_x_134) ;  /* 0xffffffd400007947 */ /* 0x000fea000383ffff */
.L_x_143:
[----:B--2---:R2:W3:Y:S02]  /*a160*/  SYNCS.PHASECHK.TRANS64.TRYWAIT P0, [R87+URZ+0xd0], R4 ;  /* 0x0000d004570075a7 */ /* 0x0044e400080011ff */
[----:B---3--:R-:W-:Y:S05]  /*a170*/  @!P0 NANOSLEEP.SYNCS 0x989680 ;  /* 0x009896800000895d */ /* 0x008fea0003900000 */
[----:B------:R-:W3:Y:S02]  /*a180*/  @!P0 SYNCS.PHASECHK.TRANS64 P0, [R87+URZ+0xd0], R4 ;  /* 0x0000d004570085a7 */ /* 0x000ee400080010ff */
[----:B---3--:R-:W-:Y:S05]  /*a190*/  @!P0 BRA `(.L_x_143) ;  /* 0xfffffffc00f08947 */ /* 0x008fea000383ffff */
[----:B------:R-:W-:Y:S05]  /*a1a0*/  BRA `(.L_x_142) ;  /* 0xffffffdc001c7947 */ /* 0x000fea000383ffff */
.L_x_151:
[----:B--2---:R2:W3:Y:S02]  /*a1b0*/  SYNCS.PHASECHK.TRANS64.TRYWAIT P0, [R92+URZ+0xd0], R3 ;  /* 0x0000d0035c0075a7 */ /* 0x0044e400080011ff */
[----:B---3--:R-:W-:Y:S05]  /*a1c0*/  @!P0 NANOSLEEP.SYNCS 0x989680 ;  /* 0x009896800000895d */ /* 0x008fea0003900000 */
[----:B------:R-:W3:Y:S02]  /*a1d0*/  @!P0 SYNCS.PHASECHK.TRANS64 P0, [R92+URZ+0xd0], R3 ;  /* 0x0000d0035c0085a7 */ /* 0x000ee400080010ff */
[----:B---3--:R-:W-:Y:S05]  /*a1e0*/  @!P0 BRA `(.L_x_151) ;  /* 0xfffffffc00f08947 */ /* 0x008fea000383ffff */
[----:B------:R-:W-:Y:S05]  /*a1f0*/  BRA `(.L_x_150) ;  /* 0xffffffe400387947 */ /* 0x000fea000383ffff */
        .weak           $__internal_0_$__cuda_sm10x_tcgen05_guardrail_trap_col_being_dealloced_not_returned_by_alloc
        .type           $__internal_0_$__cuda_sm10x_tcgen05_guardrail_trap_col_being_dealloced_not_returned_by_alloc,@function
        .size           $__internal_0_$__cuda_sm10x_tcgen05_guardrail_trap_col_being_dealloced_not_returned_by_alloc,($__internal_1_$__cuda_sm10x_tcgen05_guardrail_trap_phase_invalid_during_alloc - $__internal_0_$__cuda_sm10x_tcgen05_guardrail_trap_col_being_dealloced_not_returned_by_alloc)
$__internal_0_$__cuda_sm10x_tcgen05_guardrail_trap_col_being_dealloced_not_returned_by_alloc:
[----:B------:R-:W-:Y:S05]  /*a200*/  BPT.TRAP 0x1 ;  /* 0x000000040000795c */ /* 0x000fea0000300000 */
[----:B------:R-:W-:-:S04]  /*a210*/  HFMA2 R3, -RZ, RZ, 0, 0 ;  /* 0x00000000ff037431 */ /* 0x000fc800000001ff */
[----:B------:R-:W-:Y:S05]  /*a220*/  RET.REL.NODEC R2 `(_ZN7cutlass13device_kernelINS_4gemm6kernel13GemmUniversalIN4cute5tupleIJiiiiEEENS1_10collective13CollectiveMmaINS1_35MainloopSm100TmaUmmaWarpSpecializedILi13ELi2ELi4ENS5_IJNS4_1CILi4EEENSA_ILi2EEENSA_ILi1EEEEEEEENS5_IJNSA_ILi128EEESG_NSA_ILi64EEEEEENS_6half_tENS5_IJSD_llEEESJ_SK_NS4_8TiledMMAINS4_8MMA_AtomIJNS4_26SM100_MMA_F16BF16_2x1SM_SSISJ_SJ_fLi128ELi128ELNS4_4UMMA5MajorE1ELSP_1ELNSO_7ScaleInE0ELSQ_0EEEEEENS4_6LayoutINS5_IJSD_SD_SD_EEENS5_IJNSA_ILi0EEESV_SV_EEEEENS5_IJNS4_10UnderscoreESY_SY_EEEEENS4_28SM100_TMA_2SM_LOAD_MULTICASTENS4_14ComposedLayoutINS4_7SwizzleILi3ELi4ELi3EEENS4_18smem_ptr_flag_bitsILi16EEENST_INS5_IJSH_NSA_ILi8EEEEEENS5_IJSD_SH_EEEEEEEvNS4_8identityES11_S1B_vS1C_EENS_8epilogue10collective18CollectiveEpilogueINS1E_23Sm100TmaWarpSpecializedILi4ELi2ELi16ELb1ELb0EEEJNS5_IJSH_SG_SH_EEENS5_IJNST_ISH_SD_EENST_INS5_IJNSA_ILi16EEESC_EEES19_EEEEESJ_NS5_IJlSD_lEEESJ_S1P_NS1E_6fusion15FusionCallbacksIS1I_NS1Q_17LinearCombinationISJ_fSJ_fLNS_15FloatRoundStyleE2EEES1J_S1O_JEEENS4_5SM1004TMEM4LOAD26SM100_TMEM_LOAD_32dp32b16xENS4_13SM90_TMA_LOADENS12_INS13_ILi1ELi4ELi3EEES16_NST_INS5_IJS17_S1L_EEENS5_IJS1L_SD_EEEEEEENS4_39AutoVectorizingCopyWithAssumedAlignmentILi128EEENS4_14SM90_TMA_STOREES25_S27_S27_EEEvvEEEEvNT_6ParamsE) ;  /* 0xffffff5c02747950 */ /* 0x000fea0003c3ffff */
        .weak           $__internal_1_$__cuda_sm10x_tcgen05_guardrail_trap_phase_invalid_during_alloc
        .type           $__internal_1_$__cuda_sm10x_tcgen05_guardrail_trap_phase_invalid_during_alloc,@function
        .size           $__internal_1_$__cuda_sm10x_tcgen05_guardrail_trap_phase_invalid_during_alloc,($__internal_2_$__cuda_sm10x_tcgen05_guardrail_trap_unallocated_columns_being_dealloced - $__internal_1_$__cuda_sm10x_tcgen05_guardrail_trap_phase_invalid_during_alloc)
$__internal_1_$__cuda_sm10x_tcgen05_guardrail_trap_phase_invalid_during_alloc:
[----:B------:R-:W-:Y:S05]  /*a230*/  BPT.TRAP 0x1 ;  /* 0x000000040000795c */ /* 0x000fea0000300000 */
[----:B------:R-:W-:-:S04]  /*a240*/  MOV R3, 0x0 ;  /* 0x0000000000037802 */ /* 0x000fc80000000f00 */
[----:B------:R-:W-:Y:S05]  /*a250*/  RET.REL.NODEC R2 `(_ZN7cutlass13device_kernelINS_4gemm6kernel13GemmUniversalIN4cute5tupleIJiiiiEEENS1_10collective13CollectiveMmaINS1_35MainloopSm100TmaUmmaWarpSpecializedILi13ELi2ELi4ENS5_IJNS4_1CILi4EEENSA_ILi2EEENSA_ILi1EEEEEEEENS5_IJNSA_ILi128EEESG_NSA_ILi64EEEEEENS_6half_tENS5_IJSD_llEEESJ_SK_NS4_8TiledMMAINS4_8MMA_AtomIJNS4_26SM100_MMA_F16BF16_2x1SM_SSISJ_SJ_fLi128ELi128ELNS4_4UMMA5MajorE1ELSP_1ELNSO_7ScaleInE0ELSQ_0EEEEEENS4_6LayoutINS5_IJSD_SD_SD_EEENS5_IJNSA_ILi0EEESV_SV_EEEEENS5_IJNS4_10UnderscoreESY_SY_EEEEENS4_28SM100_TMA_2SM_LOAD_MULTICASTENS4_14ComposedLayoutINS4_7SwizzleILi3ELi4ELi3EEENS4_18smem_ptr_flag_bitsILi16EEENST_INS5_IJSH_NSA_ILi8EEEEEENS5_IJSD_SH_EEEEEEEvNS4_8identityES11_S1B_vS1C_EENS_8epilogue10collective18CollectiveEpilogueINS1E_23Sm100TmaWarpSpecializedILi4ELi2ELi16ELb1ELb0EEEJNS5_IJSH_SG_SH_EEENS5_IJNST_ISH_SD_EENST_INS5_IJNSA_ILi16EEESC_EEES19_EEEEESJ_NS5_IJlSD_lEEESJ_S1P_NS1E_6fusion15FusionCallbacksIS1I_NS1Q_17LinearCombinationISJ_fSJ_fLNS_15FloatRoundStyleE2EEES1J_S1O_JEEENS4_5SM1004TMEM4LOAD26SM100_TMEM_LOAD_32dp32b16xENS4_13SM90_TMA_LOADENS12_INS13_ILi1ELi4ELi3EEES16_NST_INS5_IJS17_S1L_EEENS5_IJS1L_SD_EEEEEEENS4_39AutoVectorizingCopyWithAssumedAlignmentILi128EEENS4_14SM90_TMA_STOREES25_S27_S27_EEEvvEEEEvNT_6ParamsE) ;  /* 0xffffff5c02687950 */ /* 0x000fea0003c3ffff */
        .weak           $__internal_2_$__cuda_sm10x_tcgen05_guardrail_trap_unallocated_columns_being_dealloced
        .type           $__internal_2_$__cuda_sm10x_tcgen05_guardrail_trap_unallocated_columns_being_dealloced,@function
        .size           $__internal_2_$__cuda_sm10x_tcgen05_guardrail_trap_unallocated_columns_being_dealloced,(.L_x_227 - $__internal_2_$__cuda_sm10x_tcgen05_guardrail_trap_unallocated_columns_being_dealloced)
$__internal_2_$__cuda_sm10x_tcgen05_guardrail_trap_unallocated_columns_being_dealloced:
[----:B------:R-:W-:Y:S05]  /*a260*/  BPT.TRAP 0x1 ;  /* 0x000000040000795c */ /* 0x000fea0000300000 */
[----:B------:R-:W-:-:S04]  /*a270*/  HFMA2 R3, -RZ, RZ, 0, 0 ;  /* 0x00000000ff037431 */ /* 0x000fc800000001ff */
[----:B------:R-:W-:Y:S05]  /*a280*/  RET.REL.NODEC R2 `(_ZN7cutlass13device_kernelINS_4gemm6kernel13GemmUniversalIN4cute5tupleIJiiiiEEENS1_10collective13CollectiveMmaINS1_35MainloopSm100TmaUmmaWarpSpecializedILi13ELi2ELi4ENS5_IJNS4_1CILi4EEENSA_ILi2EEENSA_ILi1EEEEEEEENS5_IJNSA_ILi128EEESG_NSA_ILi64EEEEEENS_6half_tENS5_IJSD_llEEESJ_SK_NS4_8TiledMMAINS4_8MMA_AtomIJNS4_26SM100_MMA_F16BF16_2x1SM_SSISJ_SJ_fLi128ELi128ELNS4_4UMMA5MajorE1ELSP_1ELNSO_7ScaleInE0ELSQ_0EEEEEENS4_6LayoutINS5_IJSD_SD_SD_EEENS5_IJNSA_ILi0EEESV_SV_EEEEENS5_IJNS4_10UnderscoreESY_SY_EEEEENS4_28SM100_TMA_2SM_LOAD_MULTICASTENS4_14ComposedLayoutINS4_7SwizzleILi3ELi4ELi3EEENS4_18smem_ptr_flag_bitsILi16EEENST_INS5_IJSH_NSA_ILi8EEEEEENS5_IJSD_SH_EEEEEEEvNS4_8identityES11_S1B_vS1C_EENS_8epilogue10collective18CollectiveEpilogueINS1E_23Sm100TmaWarpSpecializedILi4ELi2ELi16ELb1ELb0EEEJNS5_IJSH_SG_SH_EEENS5_IJNST_ISH_SD_EENST_INS5_IJNSA_ILi16EEESC_EEES19_EEEEESJ_NS5_IJlSD_lEEESJ_S1P_NS1E_6fusion15FusionCallbacksIS1I_NS1Q_17LinearCombinationISJ_fSJ_fLNS_15FloatRoundStyleE2EEES1J_S1O_JEEENS4_5SM1004TMEM4LOAD26SM100_TMEM_LOAD_32dp32b16xENS4_13SM90_TMA_LOADENS12_INS13_ILi1ELi4ELi3EEES16_NST_INS5_IJS17_S1L_EEENS5_IJS1L_SD_EEEEEEENS4_39AutoVectorizingCopyWithAssumedAlignmentILi128EEENS4_14SM90_TMA_STOREES25_S27_S27_EEEvvEEEEvNT_6ParamsE) ;  /* 0xffffff5c025c7950 */ /* 0x000fea0003c3ffff */
.L_x_226:
[----:B------:R-:W-:-:S00]  /*a290*/  BRA `(.L_x_226) ;  /* 0xfffffffc00fc7947 */ /* 0x000fc0000383ffff */
[----:B------:R-:W-:-:S00]  /*a2a0*/  NOP ;  /* 0x0000000000007918 */ /* 0x000fc00000000000 */
        /* <DEDUP_REMOVED lines=13> */
.L_x_227:


//--------------------- .nv.global.init           --------------------------
	.section	.nv.global.init,"aw",@progbits
.nv.global.init:
	.type		$str$27,@object
	.size		$str$27,($str$28 - $str$27)
$str$27:
        /*0000*/ 	.byte	0x28, 0x61, 0x64, 0x64, 0x72, 0x65, 0x73, 0x73, 0x20, 0x26, 0x20, 0x6d, 0x61, 0x73, 0x6b, 0x29
        /*0010*/ 	.byte	0x20, 0x3d, 0x3d, 0x20, 0x30, 0x00
	.type		$str$28,@object
	.size		$str$28,($str$26 - $str$28)
$str$28:
        /*0016*/ 	.byte	0x2f, 0x74, 0x6d, 0x70, 0x2f, 0x63, 0x75, 0x74, 0x6c, 0x61, 0x73, 0x73, 0x5f, 0x73, 0x77, 0x65
        /*0026*/ 	.byte	0x65, 0x70, 0x5f, 0x73, 0x72, 0x63, 0x2f, 0x69, 0x6e, 0x63, 0x6c, 0x75, 0x64, 0x65, 0x2f, 0x63
        /*0036*/ 	.byte	0x75, 0x74, 0x65, 0x2f, 0x70, 0x6f, 0x69, 0x6e, 0x74, 0x65, 0x72, 0x5f, 0x66, 0x6c, 0x61, 0x67
        /*0046*/ 	.byte	0x67, 0x65, 0x64, 0x2e, 0x68, 0x70, 0x70, 0x00
	.type		$str$26,@object
	.size		$str$26,($str$25 - $str$26)
$str$26:
        /*004e*/ 	.byte	0x2f, 0x74, 0x6d, 0x70, 0x2f, 0x63, 0x75, 0x74, 0x6c, 0x61, 0x73, 0x73, 0x5f, 0x73, 0x77, 0x65
        /*005e*/ 	.byte	0x65, 0x70, 0x5f, 0x73, 0x72, 0x63, 0x2f, 0x69, 0x6e, 0x63, 0x6c, 0x75, 0x64, 0x65, 0x2f, 0x63
        /*006e*/ 	.byte	0x75, 0x74, 0x65, 0x2f, 0x61, 0x74, 0x6f, 0x6d, 0x2f, 0x63, 0x6f, 0x70, 0x79, 0x5f, 0x74, 0x72
        /*007e*/ 	.byte	0x61, 0x69, 0x74, 0x73, 0x5f, 0x73, 0x6d, 0x31, 0x30, 0x30, 0x2e, 0x68, 0x70, 0x70, 0x00
	.type		$str$25,@object
	.size		$str$25,(__unnamed_1 - $str$25)
$str$25:
        /*008d*/ 	.byte	0x28, 0x28, 0x75, 0x69, 0x6e, 0x74, 0x33, 0x32, 0x5f, 0x74, 0x28, 0x74, 0x68, 0x72, 0x65, 0x61
        /*009d*/ 	.byte	0x64, 0x49, 0x64, 0x78, 0x2e, 0x78, 0x29, 0x20, 0x2f, 0x20, 0x33, 0x32, 0x29, 0x20, 0x25, 0x20
        /*00ad*/ 	.byte	0x34, 0x29, 0x20, 0x3d, 0x3d, 0x20, 0x28, 0x28, 0x28, 0x74, 0x6d, 0x65, 0x6d, 0x5f, 0x61, 0x64
        /*00bd*/ 	.byte	0x64, 0x72, 0x20, 0x3e, 0x3e, 0x20, 0x31, 0x36, 0x29, 0x20, 0x2f, 0x20, 0x33, 0x32, 0x29, 0x20
        /*00cd*/ 	.byte	0x25, 0x20, 0x34, 0x29, 0x00
	.type		__unnamed_1,@object
	.size		__unnamed_1,(__unnamed_2 - __unnamed_1)
__unnamed_1:
        /*00d2*/ 	.byte	0x61, 0x75, 0x74, 0x6f, 0x20, 0x63, 0x75, 0x74, 0x65, 0x3a, 0x3a, 0x61, 0x73, 0x5f, 0x70, 0x6f
        /* <DEDUP_REMOVED lines=24> */
        /*0262*/ 	.byte	0x34, 0x38, 0x3e, 0x3e, 0x3e, 0x3e, 0x5d, 0x00
	.type		__unnamed_2,@object
	.size		__unnamed_2,(.L_2 - __unnamed_2)
__unnamed_2:
        /* <DEDUP_REMOVED lines=40> */
        /*04ea*/ 	.byte	0x3a, 0x3a, 0x43, 0x3c, 0x30, 0x3e, 0x3e, 0x3e, 0x3e, 0x5d, 0x00
.L_2:


//--------------------- .nv.shared._ZN7cutlass13device_kernelINS_4gemm6kernel13GemmUniversalIN4cute5tupleIJiiiiEEENS1_10collective13CollectiveMmaINS1_35MainloopSm100TmaUmmaWarpSpecializedILi13ELi2ELi4ENS5_IJNS4_1CILi4EEENSA_ILi2EEENSA_ILi1EEEEEEEENS5_IJNSA_ILi128EEESG_NSA_ILi64EEEEEENS_6half_tENS5_IJSD_llEEESJ_SK_NS4_8TiledMMAINS4_8MMA_AtomIJNS4_26SM100_MMA_F16BF16_2x1SM_SSISJ_SJ_fLi128ELi128ELNS4_4UMMA5MajorE1ELSP_1ELNSO_7ScaleInE0ELSQ_0EEEEEENS4_6LayoutINS5_IJSD_SD_SD_EEENS5_IJNSA_ILi0EEESV_SV_EEEEENS5_IJNS4_10UnderscoreESY_SY_EEEEENS4_28SM100_TMA_2SM_LOAD_MULTICASTENS4_14ComposedLayoutINS4_7SwizzleILi3ELi4ELi3EEENS4_18smem_ptr_flag_bitsILi16EEENST_INS5_IJSH_NSA_ILi8EEEEEENS5_IJSD_SH_EEEEEEEvNS4_8identityES11_S1B_vS1C_EENS_8epilogue10collective18CollectiveEpilogueINS1E_23Sm100TmaWarpSpecializedILi4ELi2ELi16ELb1ELb0EEEJNS5_IJSH_SG_SH_EEENS5_IJNST_ISH_SD_EENST_INS5_IJNSA_ILi16EEESC_EEES19_EEEEESJ_NS5_IJlSD_lEEESJ_S1P_NS1E_6fusion15FusionCallbacksIS1I_NS1Q_17LinearCombinationISJ_fSJ_fLNS_15FloatRoundStyleE2EEES1J_S1O_JEEENS4_5SM1004TMEM4LOAD26SM100_TMEM_LOAD_32dp32b16xENS4_13SM90_TMA_LOADENS12_INS13_ILi1ELi4ELi3EEES16_NST_INS5_IJS17_S1L_EEENS5_IJS1L_SD_EEEEEEENS4_39AutoVectorizingCopyWithAssumedAlignmentILi128EEENS4_14SM90_TMA_STOREES25_S27_S27_EEEvvEEEEvNT_6ParamsE --------------------------
	.section	.nv.shared._ZN7cutlass13device_kernelINS_4gemm6kernel13GemmUniversalIN4cute5tupleIJiiiiEEENS1_10collective13CollectiveMmaINS1_35MainloopSm100TmaUmmaWarpSpecializedILi13ELi2ELi4ENS5_IJNS4_1CILi4EEENSA_ILi2EEENSA_ILi1EEEEEEEENS5_IJNSA_ILi128EEESG_NSA_ILi64EEEEEENS_6half_tENS5_IJSD_llEEESJ_SK_NS4_8TiledMMAINS4_8MMA_AtomIJNS4_26SM100_MMA_F16BF16_2x1SM_SSISJ_SJ_fLi128ELi128ELNS4_4UMMA5MajorE1ELSP_1ELNSO_7ScaleInE0ELSQ_0EEEEEENS4_6LayoutINS5_IJSD_SD_SD_EEENS5_IJNSA_ILi0EEESV_SV_EEEEENS5_IJNS4_10UnderscoreESY_SY_EEEEENS4_28SM100_TMA_2SM_LOAD_MULTICASTENS4_14ComposedLayoutINS4_7SwizzleILi3ELi4ELi3EEENS4_18smem_ptr_flag_bitsILi16EEENST_INS5_IJSH_NSA_ILi8EEEEEENS5_IJSD_SH_EEEEEEEvNS4_8identityES11_S1B_vS1C_EENS_8epilogue10collective18CollectiveEpilogueINS1E_23Sm100TmaWarpSpecializedILi4ELi2ELi16ELb1ELb0EEEJNS5_IJSH_SG_SH_EEENS5_IJNST_ISH_SD_EENST_INS5_IJNSA_ILi16EEESC_EEES19_EEEEESJ_NS5_IJlSD_lEEESJ_S1P_NS1E_6fusion15FusionCallbacksIS1I_NS1Q_17LinearCombinationISJ_fSJ_fLNS_15FloatRoundStyleE2EEES1J_S1O_JEEENS4_5SM1004TMEM4LOAD26SM100_TMEM_LOAD_32dp32b16xENS4_13SM90_TMA_LOADENS12_INS13_ILi1ELi4ELi3EEES16_NST_INS5_IJS17_S1L_EEENS5_IJS1L_SD_EEEEEEENS4_39AutoVectorizingCopyWithAssumedAlignmentILi128EEENS4_14SM90_TMA_STOREES25_S27_S27_EEEvvEEEEvNT_6ParamsE,"aw",@nobits
	.sectionflags	@""
	.align	16
	.zero		1024


//--------------------- .nv.shared.reserved.0     --------------------------
	.section	.nv.shared.reserved.0,"aw",@nobits
	.weak		__nv_reservedSMEM_offset_0_alias
	.size		__nv_reservedSMEM_offset_0_alias, 0, 64
	.other		__nv_reservedSMEM_offset_0_alias,@"STO_CUDA_RESERVED_SHARED STV_DEFAULT"
__nv_reservedSMEM_offset_0_alias:
	.zero		0
.nv.shared.reserved.0:
	.zero		64
	.weak		__nv_reservedSMEM_tcgen05_partition
	.type		__nv_reservedSMEM_tcgen05_partition,@object
	.size		__nv_reservedSMEM_tcgen05_partition,(.L_0 - __nv_reservedSMEM_tcgen05_partition)
__nv_reservedSMEM_tcgen05_partition:
	.zero		32
.L_0:


//--------------------- .nv.global                --------------------------
	.section	.nv.global,"aw",@nobits
.nv.global:
	.type		_ZN40_INTERNAL_35cacac1_4_k_cu_22279766_338334cute1_E,@object
	.size		_ZN40_INTERNAL_35cacac1_4_k_cu_22279766_338334cute1_E,(_ZN40_INTERNAL_35cacac1_4_k_cu_22279766_338334cuda3std3__45__cpo6cbeginE - _ZN40_INTERNAL_35cacac1_4_k_cu_22279766_338334cute1_E)
_ZN40_INTERNAL_35cacac1_4_k_cu_22279766_338334cute1_E:
	.zero		1
	.type		_ZN40_INTERNAL_35cacac1_4_k_cu_22279766_338334cuda3std3__45__cpo6cbeginE,@object
	.size		_ZN40_INTERNAL_35cacac1_4_k_cu_22279766_338334cuda3std3__45__cpo6cbeginE,(_ZN40_INTERNAL_35cacac1_4_k_cu_22279766_338334cuda3std3__48in_placeE - _ZN40_INTERNAL_35cacac1_4_k_cu_22279766_338334cuda3std3__45__cpo6cbeginE)
_ZN40_INTERNAL_35cacac1_4_k_cu_22279766_338334cuda3std3__45__cpo6cbeginE:
	.zero		1
	.type		_ZN40_INTERNAL_35cacac1_4_k_cu_22279766_338334cuda3std3__48in_placeE,@object
	.size		_ZN40_INTERNAL_35cacac1_4_k_cu_22279766_338334cuda3std3__48in_placeE,(_ZN40_INTERNAL_35cacac1_4_k_cu_22279766_338334cuda3std6ranges3__45__cpo9iter_moveE - _ZN40_INTERNAL_35cacac1_4_k_cu_22279766_338334cuda3std3__48in_placeE)
_ZN40_INTERNAL_35cacac1_4_k_cu_22279766_338334cuda3std3__48in_placeE:
	.zero		1
	.type		_ZN40_INTERNAL_35cacac1_4_k_cu_22279766_338334cuda3std6ranges3__45__cpo9iter_moveE,@object
	.size		_ZN40_INTERNAL_35cacac1_4_k_cu_22279766_338334cuda3std6ranges3__45__cpo9iter_moveE,(_ZN40_INTERNAL_35cacac1_4_k_cu_22279766_338334cuda3std3__45__cpo5beginE - _ZN40_INTERNAL_35cacac1_4_k_cu_22279766_338334cuda3std6ranges3__45__cpo9iter_moveE)
_ZN40_INTERNAL_35cacac1_4_k_cu_22279766_338334cuda3std6ranges3__45__cpo9iter_moveE:
	.zero		1
	.type		_ZN40_INTERNAL_35cacac1_4_k_cu_22279766_338334cuda3std3__45__cpo5beginE,@object
	.size		_ZN40_INTERNAL_35cacac1_4_k_cu_22279766_338334cuda3std3__45__cpo5beginE,(_ZN40_INTERNAL_35cacac1_4_k_cu_22279766_338334cuda3std3__442_GLOBAL__N__35cacac1_4_k_cu_22279766_338336ignoreE - _ZN40_INTERNAL_35cacac1_4_k_cu_22279766_338334cuda3std3__45__cpo5beginE)
_ZN40_INTERNAL_35cacac1_4_k_cu_22279766_338334cuda3std3__45__cpo5beginE:
	.zero		1
	.type		_ZN40_INTERNAL_35cacac1_4_k_cu_22279766_338334cuda3std3__442_GLOBAL__N__35cacac1_4_k_cu_22279766_338336ignoreE,@object
	.size		_ZN40_INTERNAL_35cacac1_4_k_cu_22279766_338334cuda3std3__442_GLOBAL__N__35cacac1_4_k_cu_22279766_338336ignoreE,(_ZN40_INTERNAL_35cacac1_4_k_cu_22279766_338334cute7productE - _ZN40_INTERNAL_35cacac1_4_k_cu_22279766_338334cuda3std3__442_GLOBAL__N__35cacac1_4_k_cu_22279766_338336ignoreE)
_ZN40_INTERNAL_35cacac1_4_k_cu_22279766_338334cuda3std3__442_GLOBAL__N__35cacac1_4_k_cu_22279766_338336ignoreE:
	.zero		1
	.type		_ZN40_INTERNAL_35cacac1_4_k_cu_22279766_338334cute7productE,@object
	.size		_ZN40_INTERNAL_35cacac1_4_k_cu_22279766_338334cute7productE,(_ZN40_INTERNAL_35cacac1_4_k_cu_22279766_338334cuda3std3__45__cpo3endE - _ZN40_INTERNAL_35cacac1_4_k_cu_22279766_338334cute7productE)
_ZN40_INTERNAL_35cacac1_4_k_cu_22279766_338334cute7productE:
	.zero		1
	.type		_ZN40_INTERNAL_35cacac1_4_k_cu_22279766_338334cuda3std3__45__cpo3endE,@object
	.size		_ZN40_INTERNAL_35cacac1_4_k_cu_22279766_338334cuda3std3__45__cpo3endE,(_ZN40_INTERNAL_35cacac1_4_k_cu_22279766_338334cuda3std3__419piecewise_constructE - _ZN40_INTERNAL_35cacac1_4_k_cu_22279766_338334cuda3std3__45__cpo3endE)
_ZN40_INTERNAL_35cacac1_4_k_cu_22279766_338334cuda3std3__45__cpo3endE:
	.zero		1
	.type		_ZN40_INTERNAL_35cacac1_4_k_cu_22279766_338334cuda3std3__419piecewise_constructE,@object
	.size		_ZN40_INTERNAL_35cacac1_4_k_cu_22279766_338334cuda3std3__419piecewise_constructE,(_ZN40_INTERNAL_35cacac1_4_k_cu_22279766_338334cuda3std3__45__cpo4cendE - _ZN40_INTERNAL_35cacac1_4_k_cu_22279766_338334cuda3std3__419piecewise_constructE)
_ZN40_INTERNAL_35cacac1_4_k_cu_22279766_338334cuda3std3__419piecewise_constructE:
	.zero		1
	.type		_ZN40_INTERNAL_35cacac1_4_k_cu_22279766_338334cuda3std3__45__cpo4cendE,@object
	.size		_ZN40_INTERNAL_35cacac1_4_k_cu_22279766_338334cuda3std3__45__cpo4cendE,(_ZN40_INTERNAL_35cacac1_4_k_cu_22279766_338334cuda3std6ranges3__45__cpo4swapE - _ZN40_INTERNAL_35cacac1_4_k_cu_22279766_338334cuda3std3__45__cpo4cendE)
_ZN40_INTERNAL_35cacac1_4_k_cu_22279766_338334cuda3std3__45__cpo4cendE:
	.zero		1
	.type		_ZN40_INTERNAL_35cacac1_4_k_cu_22279766_338334cuda3std6ranges3__45__cpo4swapE,@object
	.size		_ZN40_INTERNAL_35cacac1_4_k_cu_22279766_338334cuda3std6ranges3__45__cpo4swapE,(.L_10 - _ZN40_INTERNAL_35cacac1_4_k_cu_22279766_338334cuda3std6ranges3__45__cpo4swapE)
_ZN40_INTERNAL_35cacac1_4_k_cu_22279766_338334cuda3std6ranges3__45__cpo4swapE:
	.zero		1
.L_10:


//--------------------- .nv.constant0._ZN7cutlass13device_kernelINS_4gemm6kernel13GemmUniversalIN4cute5tupleIJiiiiEEENS1_10collective13CollectiveMmaINS1_35MainloopSm100TmaUmmaWarpSpecializedILi13ELi2ELi4ENS5_IJNS4_1CILi4EEENSA_ILi2EEENSA_ILi1EEEEEEEENS5_IJNSA_ILi128EEESG_NSA_ILi64EEEEEENS_6half_tENS5_IJSD_llEEESJ_SK_NS4_8TiledMMAINS4_8MMA_AtomIJNS4_26SM100_MMA_F16BF16_2x1SM_SSISJ_SJ_fLi128ELi128ELNS4_4UMMA5MajorE1ELSP_1ELNSO_7ScaleInE0ELSQ_0EEEEEENS4_6LayoutINS5_IJSD_SD_SD_EEENS5_IJNSA_ILi0EEESV_SV_EEEEENS5_IJNS4_10UnderscoreESY_SY_EEEEENS4_28SM100_TMA_2SM_LOAD_MULTICASTENS4_14ComposedLayoutINS4_7SwizzleILi3ELi4ELi3EEENS4_18smem_ptr_flag_bitsILi16EEENST_INS5_IJSH_NSA_ILi8EEEEEENS5_IJSD_SH_EEEEEEEvNS4_8identityES11_S1B_vS1C_EENS_8epilogue10collective18CollectiveEpilogueINS1E_23Sm100TmaWarpSpecializedILi4ELi2ELi16ELb1ELb0EEEJNS5_IJSH_SG_SH_EEENS5_IJNST_ISH_SD_EENST_INS5_IJNSA_ILi16EEESC_EEES19_EEEEESJ_NS5_IJlSD_lEEESJ_S1P_NS1E_6fusion15FusionCallbacksIS1I_NS1Q_17LinearCombinationISJ_fSJ_fLNS_15FloatRoundStyleE2EEES1J_S1O_JEEENS4_5SM1004TMEM4LOAD26SM100_TMEM_LOAD_32dp32b16xENS4_13SM90_TMA_LOADENS12_INS13_ILi1ELi4ELi3EEES16_NST_INS5_IJS17_S1L_EEENS5_IJS1L_SD_EEEEEEENS4_39AutoVectorizingCopyWithAssumedAlignmentILi128EEENS4_14SM90_TMA_STOREES25_S27_S27_EEEvvEEEEvNT_6ParamsE --------------------------
	.section	.nv.constant0._ZN7cutlass13device_kernelINS_4gemm6kernel13GemmUniversalIN4cute5tupleIJiiiiEEENS1_10collective13CollectiveMmaINS1_35MainloopSm100TmaUmmaWarpSpecializedILi13ELi2ELi4ENS5_IJNS4_1CILi4EEENSA_ILi2EEENSA_ILi1EEEEEEEENS5_IJNSA_ILi128EEESG_NSA_ILi64EEEEEENS_6half_tENS5_IJSD_llEEESJ_SK_NS4_8TiledMMAINS4_8MMA_AtomIJNS4_26SM100_MMA_F16BF16_2x1SM_SSISJ_SJ_fLi128ELi128ELNS4_4UMMA5MajorE1ELSP_1ELNSO_7ScaleInE0ELSQ_0EEEEEENS4_6LayoutINS5_IJSD_SD_SD_EEENS5_IJNSA_ILi0EEESV_SV_EEEEENS5_IJNS4_10UnderscoreESY_SY_EEEEENS4_28SM100_TMA_2SM_LOAD_MULTICASTENS4_14ComposedLayoutINS4_7SwizzleILi3ELi4ELi3EEENS4_18smem_ptr_flag_bitsILi16EEENST_INS5_IJSH_NSA_ILi8EEEEEENS5_IJSD_SH_EEEEEEEvNS4_8identityES11_S1B_vS1C_EENS_8epilogue10collective18CollectiveEpilogueINS1E_23Sm100TmaWarpSpecializedILi4ELi2ELi16ELb1ELb0EEEJNS5_IJSH_SG_SH_EEENS5_IJNST_ISH_SD_EENST_INS5_IJNSA_ILi16EEESC_EEES19_EEEEESJ_NS5_IJlSD_lEEESJ_S1P_NS1E_6fusion15FusionCallbacksIS1I_NS1Q_17LinearCombinationISJ_fSJ_fLNS_15FloatRoundStyleE2EEES1J_S1O_JEEENS4_5SM1004TMEM4LOAD26SM100_TMEM_LOAD_32dp32b16xENS4_13SM90_TMA_LOADENS12_INS13_ILi1ELi4ELi3EEES16_NST_INS5_IJS17_S1L_EEENS5_IJS1L_SD_EEEEEEENS4_39AutoVectorizingCopyWithAssumedAlignmentILi128EEENS4_14SM90_TMA_STOREES25_S27_S27_EEEvvEEEEvNT_6ParamsE,"a",@progbits
	.sectionflags	@""
	.align	4
.nv.constant0._ZN7cutlass13device_kernelINS_4gemm6kernel13GemmUniversalIN4cute5tupleIJiiiiEEENS1_10collective13CollectiveMmaINS1_35MainloopSm100TmaUmmaWarpSpecializedILi13ELi2ELi4ENS5_IJNS4_1CILi4EEENSA_ILi2EEENSA_ILi1EEEEEEEENS5_IJNSA_ILi128EEESG_NSA_ILi64EEEEEENS_6half_tENS5_IJSD_llEEESJ_SK_NS4_8TiledMMAINS4_8MMA_AtomIJNS4_26SM100_MMA_F16BF16_2x1SM_SSISJ_SJ_fLi128ELi128ELNS4_4UMMA5MajorE1ELSP_1ELNSO_7ScaleInE0ELSQ_0EEEEEENS4_6LayoutINS5_IJSD_SD_SD_EEENS5_IJNSA_ILi0EEESV_SV_EEEEENS5_IJNS4_10UnderscoreESY_SY_EEEEENS4_28SM100_TMA_2SM_LOAD_MULTICASTENS4_14ComposedLayoutINS4_7SwizzleILi3ELi4ELi3EEENS4_18smem_ptr_flag_bitsILi16EEENST_INS5_IJSH_NSA_ILi8EEEEEENS5_IJSD_SH_EEEEEEEvNS4_8identityES11_S1B_vS1C_EENS_8epilogue10collective18CollectiveEpilogueINS1E_23Sm100TmaWarpSpecializedILi4ELi2ELi16ELb1ELb0EEEJNS5_IJSH_SG_SH_EEENS5_IJNST_ISH_SD_EENST_INS5_IJNSA_ILi16EEESC_EEES19_EEEEESJ_NS5_IJlSD_lEEESJ_S1P_NS1E_6fusion15FusionCallbacksIS1I_NS1Q_17LinearCombinationISJ_fSJ_fLNS_15FloatRoundStyleE2EEES1J_S1O_JEEENS4_5SM1004TMEM4LOAD26SM100_TMEM_LOAD_32dp32b16xENS4_13SM90_TMA_LOADENS12_INS13_ILi1ELi4ELi3EEES16_NST_INS5_IJS17_S1L_EEENS5_IJS1L_SD_EEEEEEENS4_39AutoVectorizingCopyWithAssumedAlignmentILi128EEENS4_14SM90_TMA_STOREES25_S27_S27_EEEvvEEEEvNT_6ParamsE:
	.zero		2944


//--------------------- SYMBOLS --------------------------

	.type		.nv.reservedSmem.offset0,@object
	.size		.nv.reservedSmem.offset0,0x4
	.type		.nv.reservedSmem.cap,@object
	.size		.nv.reservedSmem.cap,0x4
	.type		__assertfail,@function
